// auto-generated by cutlass_sweep.gemm — config: {"arch": "sm_100", "cluster_m": 1, "cluster_n": 1, "dtype": "fp32", "dtype_b": "fp32", "layout": "nt", "stages": 0, "tile_k": 64, "tile_m": 64, "tile_n": 64}
#include "cutlass/cutlass.h"
#include "cutlass/gemm/collective/collective_builder.hpp"
#include "cutlass/gemm/device/gemm_universal_adapter.h"
#include "cutlass/gemm/kernel/gemm_universal.hpp"
#include "cutlass/epilogue/collective/collective_builder.hpp"

using ElemA = float;
using ElemB = float;
using ElemCD = float;
using Acc  = float;
using TileShape    = cute::Shape<cute::_64, cute::_64, cute::_64>;
using ClusterShape = cute::Shape<cute::_1, cute::_1, cute::_1>;

using CollectiveEpilogue = typename cutlass::epilogue::collective::CollectiveBuilder<
    cutlass::arch::Sm100, cutlass::arch::OpClassTensorOp,
    TileShape, ClusterShape,
    cutlass::epilogue::collective::EpilogueTileAuto,
    Acc, Acc,
    ElemCD, cutlass::layout::RowMajor, 128 / cutlass::sizeof_bits<ElemCD>::value,
    ElemCD, cutlass::layout::RowMajor, 128 / cutlass::sizeof_bits<ElemCD>::value,
    cutlass::epilogue::collective::EpilogueScheduleAuto
  >::CollectiveOp;

using CollectiveMainloop = typename cutlass::gemm::collective::CollectiveBuilder<
    cutlass::arch::Sm100, cutlass::arch::OpClassTensorOp,
    ElemA, cutlass::layout::RowMajor, 128 / cutlass::sizeof_bits<ElemA>::value,
    ElemB, cutlass::layout::ColumnMajor, 128 / cutlass::sizeof_bits<ElemB>::value,
    Acc,
    TileShape, ClusterShape,
    cutlass::gemm::collective::StageCountAutoCarveout<static_cast<int>(sizeof(typename CollectiveEpilogue::SharedStorage))>,
    cutlass::gemm::collective::KernelScheduleAuto
  >::CollectiveOp;

using GemmKernel = cutlass::gemm::kernel::GemmUniversal<
    cute::Shape<int,int,int,int>,
    CollectiveMainloop,
    CollectiveEpilogue
>;
using Gemm = cutlass::gemm::device::GemmUniversalAdapter<GemmKernel>;

// Force the device kernel symbol into the cubin without needing a host main.
auto* _anchor = &cutlass::device_kernel<GemmKernel>;


// ===== COMPILED SASS (sm_100a) =====

	.target	sm_100a

	.elftype	@"ET_EXEC"


//--------------------- .note.nv.tkinfo           --------------------------
	.section	.note.nv.tkinfo,"",@"SHT_NOTE"
	.sectionflags	@"SHF_NOTE_NV_TKINFO"
	.tkinfo
        /*0018*/ 	.word	0x00000002
        /*0030*/ 	.string	""
        /*0030*/ 	.string	"ptxas"
        /*0030*/ 	.string	"Cuda compilation tools, release 13.0, V13.0.88"
        /*0030*/ 	.string	"Build cuda_13.0.r13.0/compiler.36424714_0"
        /*0030*/ 	.string	"-arch sm_100a -m 64 "



//--------------------- .note.nv.cuinfo           --------------------------
	.section	.note.nv.cuinfo,"",@"SHT_NOTE"
	.sectionflags	@"SHF_NOTE_NV_CUINFO"
        /*0018*/ 	.short	0x0002
        /*001a*/ 	.short	0x0064
        /*001c*/ 	.short	0x0082
	.zero		2


//--------------------- .nv.info                  --------------------------
	.section	.nv.info,"",@"SHT_CUDA_INFO"
	.align	4


	//----- nvinfo : EIATTR_REGCOUNT
	.align		4
        /*0000*/ 	.byte	0x04, 0x2f
        /*0002*/ 	.short	(.L_19 - .L_18)
	.align		4
.L_18:
        /*0004*/ 	.word	index@(_ZN7cutlass13device_kernelINS_4gemm6kernel13GemmUniversalIN4cute5tupleIJiiiiEEENS1_10collective13CollectiveMmaINS1_35MainloopSm100TmaUmmaWarpSpecializedILi6ELi2ELi4ENS5_IJNS4_1CILi1EEESB_SB_EEEEENS5_IJNSA_ILi64EEESE_SE_EEEfNS5_IJlSB_lEEEfSG_NS4_8TiledMMAINS4_8MMA_AtomIJNS4_17SM100_MMA_TF32_SSINS_10tfloat32_tESK_fLi64ELi64ELNS4_4UMMA5MajorE0ELSM_0ELNSL_7ScaleInE0ELSN_0EEEEEENS4_6LayoutISC_NS5_IJNSA_ILi0EEESR_SR_EEEEENS5_IJNS4_10UnderscoreESU_SU_EEEEENS4_13SM90_TMA_LOADENS4_14ComposedLayoutINS4_7SwizzleILi3ELi4ELi3EEENS4_18smem_ptr_flag_bitsILi32EEENSQ_INS5_IJNSA_ILi8EEENSA_ILi32EEEEEENS5_IJS14_SB_EEEEEEEvNS4_8identityESX_S18_vS19_EENS_8epilogue10collective18CollectiveEpilogueINS1B_23Sm100TmaWarpSpecializedILi3ELi2ELi16ELb1ELb0EEEJSF_NS5_IJNSQ_ISE_SB_EENSQ_IS14_SB_EEEEEfSG_fSG_NS1B_6fusion15FusionCallbacksIS1F_NS1J_17LinearCombinationIffffLNS_15FloatRoundStyleE2EEESF_S1I_JEEENS4_5SM1004TMEM4LOAD26SM100_TMEM_LOAD_16dp128b8xESX_S18_NS4_17SM75_U32x4_LDSM_NENS4_14SM90_TMA_STOREES18_NS4_17SM90_U32x4_STSM_NENS4_39AutoVectorizingCopyWithAssumedAlignmentILi128EEEEEEvvEEEEvNT_6ParamsE)
        /*0008*/ 	.word	0x00000059


	//----- nvinfo : EIATTR_FRAME_SIZE
	.align		4
.L_19:
        /*000c*/ 	.byte	0x04, 0x11
        /*000e*/ 	.short	(.L_21 - .L_20)
	.align		4
.L_20:
        /*0010*/ 	.word	index@($__internal_2_$__cuda_sm10x_tcgen05_guardrail_trap_unallocated_columns_being_dealloced)
        /*0014*/ 	.word	0x00000000


	//----- nvinfo : EIATTR_FRAME_SIZE
	.align		4
.L_21:
        /*0018*/ 	.byte	0x04, 0x11
        /*001a*/ 	.short	(.L_23 - .L_22)
	.align		4
.L_22:
        /*001c*/ 	.word	index@($__internal_1_$__cuda_sm10x_tcgen05_guardrail_trap_phase_invalid_during_alloc)
        /*0020*/ 	.word	0x00000000


	//----- nvinfo : EIATTR_FRAME_SIZE
	.align		4
.L_23:
        /*0024*/ 	.byte	0x04, 0x11
        /*0026*/ 	.short	(.L_25 - .L_24)
	.align		4
.L_24:
        /*0028*/ 	.word	index@($__internal_0_$__cuda_sm10x_tcgen05_guardrail_trap_col_being_dealloced_not_returned_by_alloc)
        /*002c*/ 	.word	0x00000000


	//----- nvinfo : EIATTR_FRAME_SIZE
	.align		4
.L_25:
        /*0030*/ 	.byte	0x04, 0x11
        /*0032*/ 	.short	(.L_27 - .L_26)
	.align		4
.L_26:
        /*0034*/ 	.word	index@(_ZN7cutlass13device_kernelINS_4gemm6kernel13GemmUniversalIN4cute5tupleIJiiiiEEENS1_10collective13CollectiveMmaINS1_35MainloopSm100TmaUmmaWarpSpecializedILi6ELi2ELi4ENS5_IJNS4_1CILi1EEESB_SB_EEEEENS5_IJNSA_ILi64EEESE_SE_EEEfNS5_IJlSB_lEEEfSG_NS4_8TiledMMAINS4_8MMA_AtomIJNS4_17SM100_MMA_TF32_SSINS_10tfloat32_tESK_fLi64ELi64ELNS4_4UMMA5MajorE0ELSM_0ELNSL_7ScaleInE0ELSN_0EEEEEENS4_6LayoutISC_NS5_IJNSA_ILi0EEESR_SR_EEEEENS5_IJNS4_10UnderscoreESU_SU_EEEEENS4_13SM90_TMA_LOADENS4_14ComposedLayoutINS4_7SwizzleILi3ELi4ELi3EEENS4_18smem_ptr_flag_bitsILi32EEENSQ_INS5_IJNSA_ILi8EEENSA_ILi32EEEEEENS5_IJS14_SB_EEEEEEEvNS4_8identityESX_S18_vS19_EENS_8epilogue10collective18CollectiveEpilogueINS1B_23Sm100TmaWarpSpecializedILi3ELi2ELi16ELb1ELb0EEEJSF_NS5_IJNSQ_ISE_SB_EENSQ_IS14_SB_EEEEEfSG_fSG_NS1B_6fusion15FusionCallbacksIS1F_NS1J_17LinearCombinationIffffLNS_15FloatRoundStyleE2EEESF_S1I_JEEENS4_5SM1004TMEM4LOAD26SM100_TMEM_LOAD_16dp128b8xESX_S18_NS4_17SM75_U32x4_LDSM_NENS4_14SM90_TMA_STOREES18_NS4_17SM90_U32x4_STSM_NENS4_39AutoVectorizingCopyWithAssumedAlignmentILi128EEEEEEvvEEEEvNT_6ParamsE)
        /*0038*/ 	.word	0x00000000


	//----- nvinfo : EIATTR_MIN_STACK_SIZE
	.align		4
.L_27:
        /*003c*/ 	.byte	0x04, 0x12
        /*003e*/ 	.short	(.L_29 - .L_28)
	.align		4
.L_28:
        /*0040*/ 	.word	index@(_ZN7cutlass13device_kernelINS_4gemm6kernel13GemmUniversalIN4cute5tupleIJiiiiEEENS1_10collective13CollectiveMmaINS1_35MainloopSm100TmaUmmaWarpSpecializedILi6ELi2ELi4ENS5_IJNS4_1CILi1EEESB_SB_EEEEENS5_IJNSA_ILi64EEESE_SE_EEEfNS5_IJlSB_lEEEfSG_NS4_8TiledMMAINS4_8MMA_AtomIJNS4_17SM100_MMA_TF32_SSINS_10tfloat32_tESK_fLi64ELi64ELNS4_4UMMA5MajorE0ELSM_0ELNSL_7ScaleInE0ELSN_0EEEEEENS4_6LayoutISC_NS5_IJNSA_ILi0EEESR_SR_EEEEENS5_IJNS4_10UnderscoreESU_SU_EEEEENS4_13SM90_TMA_LOADENS4_14ComposedLayoutINS4_7SwizzleILi3ELi4ELi3EEENS4_18smem_ptr_flag_bitsILi32EEENSQ_INS5_IJNSA_ILi8EEENSA_ILi32EEEEEENS5_IJS14_SB_EEEEEEEvNS4_8identityESX_S18_vS19_EENS_8epilogue10collective18CollectiveEpilogueINS1B_23Sm100TmaWarpSpecializedILi3ELi2ELi16ELb1ELb0EEEJSF_NS5_IJNSQ_ISE_SB_EENSQ_IS14_SB_EEEEEfSG_fSG_NS1B_6fusion15FusionCallbacksIS1F_NS1J_17LinearCombinationIffffLNS_15FloatRoundStyleE2EEESF_S1I_JEEENS4_5SM1004TMEM4LOAD26SM100_TMEM_LOAD_16dp128b8xESX_S18_NS4_17SM75_U32x4_LDSM_NENS4_14SM90_TMA_STOREES18_NS4_17SM90_U32x4_STSM_NENS4_39AutoVectorizingCopyWithAssumedAlignmentILi128EEEEEEvvEEEEvNT_6ParamsE)
        /*0044*/ 	.word	0x00000000
.L_29:


//--------------------- .nv.compat                --------------------------
	.section	.nv.compat,"",@"SHT_CUDA_COMPAT_INFO"
	.align	4
        /*0000*/ 	.byte	0x02, 0x09, 0x01, 0x00, 0x02, 0x02, 0x02, 0x00, 0x02, 0x05, 0x05, 0x00, 0x03, 0x07, 0x01, 0x01
        /*0010*/ 	.byte	0x02, 0x03, 0x01, 0x00, 0x02, 0x06, 0x01, 0x00, 0x04, 0x0b, 0x08, 0x00, 0x09, 0x00, 0x00, 0x00
        /*0020*/ 	.byte	0x00, 0x00, 0x00, 0x00


//--------------------- .nv.info._ZN7cutlass13device_kernelINS_4gemm6kernel13GemmUniversalIN4cute5tupleIJiiiiEEENS1_10collective13CollectiveMmaINS1_35MainloopSm100TmaUmmaWarpSpecializedILi6ELi2ELi4ENS5_IJNS4_1CILi1EEESB_SB_EEEEENS5_IJNSA_ILi64EEESE_SE_EEEfNS5_IJlSB_lEEEfSG_NS4_8TiledMMAINS4_8MMA_AtomIJNS4_17SM100_MMA_TF32_SSINS_10tfloat32_tESK_fLi64ELi64ELNS4_4UMMA5MajorE0ELSM_0ELNSL_7ScaleInE0ELSN_0EEEEEENS4_6LayoutISC_NS5_IJNSA_ILi0EEESR_SR_EEEEENS5_IJNS4_10UnderscoreESU_SU_EEEEENS4_13SM90_TMA_LOADENS4_14ComposedLayoutINS4_7SwizzleILi3ELi4ELi3EEENS4_18smem_ptr_flag_bitsILi32EEENSQ_INS5_IJNSA_ILi8EEENSA_ILi32EEEEEENS5_IJS14_SB_EEEEEEEvNS4_8identityESX_S18_vS19_EENS_8epilogue10collective18CollectiveEpilogueINS1B_23Sm100TmaWarpSpecializedILi3ELi2ELi16ELb1ELb0EEEJSF_NS5_IJNSQ_ISE_SB_EENSQ_IS14_SB_EEEEEfSG_fSG_NS1B_6fusion15FusionCallbacksIS1F_NS1J_17LinearCombinationIffffLNS_15FloatRoundStyleE2EEESF_S1I_JEEENS4_5SM1004TMEM4LOAD26SM100_TMEM_LOAD_16dp128b8xESX_S18_NS4_17SM75_U32x4_LDSM_NENS4_14SM90_TMA_STOREES18_NS4_17SM90_U32x4_STSM_NENS4_39AutoVectorizingCopyWithAssumedAlignmentILi128EEEEEEvvEEEEvNT_6ParamsE --------------------------
	.section	.nv.info._ZN7cutlass13device_kernelINS_4gemm6kernel13GemmUniversalIN4cute5tupleIJiiiiEEENS1_10collective13CollectiveMmaINS1_35MainloopSm100TmaUmmaWarpSpecializedILi6ELi2ELi4ENS5_IJNS4_1CILi1EEESB_SB_EEEEENS5_IJNSA_ILi64EEESE_SE_EEEfNS5_IJlSB_lEEEfSG_NS4_8TiledMMAINS4_8MMA_AtomIJNS4_17SM100_MMA_TF32_SSINS_10tfloat32_tESK_fLi64ELi64ELNS4_4UMMA5MajorE0ELSM_0ELNSL_7ScaleInE0ELSN_0EEEEEENS4_6LayoutISC_NS5_IJNSA_ILi0EEESR_SR_EEEEENS5_IJNS4_10UnderscoreESU_SU_EEEEENS4_13SM90_TMA_LOADENS4_14ComposedLayoutINS4_7SwizzleILi3ELi4ELi3EEENS4_18smem_ptr_flag_bitsILi32EEENSQ_INS5_IJNSA_ILi8EEENSA_ILi32EEEEEENS5_IJS14_SB_EEEEEEEvNS4_8identityESX_S18_vS19_EENS_8epilogue10collective18CollectiveEpilogueINS1B_23Sm100TmaWarpSpecializedILi3ELi2ELi16ELb1ELb0EEEJSF_NS5_IJNSQ_ISE_SB_EENSQ_IS14_SB_EEEEEfSG_fSG_NS1B_6fusion15FusionCallbacksIS1F_NS1J_17LinearCombinationIffffLNS_15FloatRoundStyleE2EEESF_S1I_JEEENS4_5SM1004TMEM4LOAD26SM100_TMEM_LOAD_16dp128b8xESX_S18_NS4_17SM75_U32x4_LDSM_NENS4_14SM90_TMA_STOREES18_NS4_17SM90_U32x4_STSM_NENS4_39AutoVectorizingCopyWithAssumedAlignmentILi128EEEEEEvvEEEEvNT_6ParamsE,"",@"SHT_CUDA_INFO"
	.sectionflags	@""
	.align	4


	//----- nvinfo : EIATTR_CUDA_API_VERSION
	.align		4
        /*0000*/ 	.byte	0x04, 0x37
        /*0002*/ 	.short	(.L_31 - .L_30)
.L_30:
        /*0004*/ 	.word	0x00000082


	//----- nvinfo : EIATTR_KPARAM_INFO
	.align		4
.L_31:
        /*0008*/ 	.byte	0x04, 0x17
        /*000a*/ 	.short	(.L_33 - .L_32)
.L_32:
        /*000c*/ 	.word	0x00000000
        /*0010*/ 	.short	0x0000
        /*0012*/ 	.short	0x0000
        /*0014*/ 	.byte	0x00, 0xf0, 0x01, 0x20


	//----- nvinfo : EIATTR_AT_ENTRY_FRAGMENTS
	.align		4
.L_33:
        /*0018*/ 	.byte	0x04, 0x4f
        /*001a*/ 	.short	(.L_35 - .L_34)


	//   ....[0]....
.L_34:
        /*001c*/ 	.word	0x00000006


	//----- nvinfo : EIATTR_RESERVED_SMEM_USED
	.align		4
.L_35:
        /*0020*/ 	.byte	0x01, 0x41
	.zero		2


	//----- nvinfo : EIATTR_SPARSE_MMA_MASK
	.align		4
        /*0024*/ 	.byte	0x03, 0x50
        /*0026*/ 	.short	0x0000


	//----- nvinfo : EIATTR_TCGEN05_1CTA_USED
	.align		4
        /*0028*/ 	.byte	0x01, 0x51
	.zero		2


	//----- nvinfo : EIATTR_MAXREG_COUNT
	.align		4
        /*002c*/ 	.byte	0x03, 0x1b
        /*002e*/ 	.short	0x00ff


	//----- nvinfo : EIATTR_NUM_BARRIERS
	.align		4
        /*0030*/ 	.byte	0x02, 0x4c
        /*0032*/ 	.byte	0x07
	.zero		1


	//----- nvinfo : EIATTR_EXTERNS
	.align		4
        /*0034*/ 	.byte	0x04, 0x0f
        /*0036*/ 	.short	(.L_37 - .L_36)


	//   ....[0]....
	.align		4
.L_36:
        /*0038*/ 	.word	index@(__assertfail)


	//----- nvinfo : EIATTR_MERCURY_ISA_VERSION
	.align		4
.L_37:
        /*003c*/ 	.byte	0x03, 0x5f
        /*003e*/ 	.short	0x0101


	//----- nvinfo : EIATTR_INT_WARP_WIDE_INSTR_OFFSETS
	.align		4
        /*0040*/ 	.byte	0x04, 0x31
        /*0042*/ 	.short	(.L_39 - .L_38)


	//   ....[0]....
.L_38:
        /*0044*/ 	.word	0x00001f40


	//   ....[1]....
        /*0048*/ 	.word	0x00003cc0


	//   ....[2]....
        /*004c*/ 	.word	0x00003cf0


	//   ....[3]....
        /*0050*/ 	.word	0x00003d40


	//   ....[4]....
        /*0054*/ 	.word	0x00004620


	//   ....[5]....
        /*0058*/ 	.word	0x00004640


	//   ....[6]....
        /*005c*/ 	.word	0x00004910


	//   ....[7]....
        /*0060*/ 	.word	0x00004a40


	//----- nvinfo : EIATTR_COOP_GROUP_MASK_REGIDS
	.align		4
.L_39:
        /*0064*/ 	.byte	0x04, 0x29
        /*0066*/ 	.short	(.L_41 - .L_40)


	//   ....[0]....
.L_40:
        /*0068*/ 	.word	0xffffffff


	//   ....[1]....
        /*006c*/ 	.word	0xffffffff


	//   ....[2]....
        /*0070*/ 	.word	0xffffffff


	//   ....[3]....
        /*0074*/ 	.word	0xffffffff


	//   ....[4]....
        /*0078*/ 	.word	0xffffffff


	//   ....[5]....
        /*007c*/ 	.word	0xffffffff


	//   ....[6]....
        /*0080*/ 	.word	0xffffffff


	//   ....[7]....
        /*0084*/ 	.word	0xffffffff


	//   ....[8]....
        /*0088*/ 	.word	0xffffffff


	//   ....[9]....
        /*008c*/ 	.word	0xffffffff


	//   ....[10]....
        /*0090*/ 	.word	0xffffffff


	//   ....[11]....
        /*0094*/ 	.word	0xffffffff


	//   ....[12]....
        /*0098*/ 	.word	0xffffffff


	//----- nvinfo : EIATTR_COOP_GROUP_INSTR_OFFSETS
	.align		4
.L_41:
        /*009c*/ 	.byte	0x04, 0x28
        /*009e*/ 	.short	(.L_43 - .L_42)


	//   ....[0]....
.L_42:
        /*00a0*/ 	.word	0x00000090


	//   ....[1]....
        /*00a4*/ 	.word	0x000004d0


	//   ....[2]....
        /*00a8*/ 	.word	0x00000680


	//   ....[3]....
        /*00ac*/ 	.word	0x00000800


	//   ....[4]....
        /*00b0*/ 	.word	0x00000900


	//   ....[5]....
        /*00b4*/ 	.word	0x00000a70


	//   ....[6]....
        /*00b8*/ 	.word	0x00000c10


	//   ....[7]....
        /*00bc*/ 	.word	0x00001e20


	//   ....[8]....
        /*00c0*/ 	.word	0x00002d20


	//   ....[9]....
        /*00c4*/ 	.word	0x00002f30


	//   ....[10]....
        /*00c8*/ 	.word	0x00002f60


	//   ....[11]....
        /*00cc*/ 	.word	0x00003bb0


	//   ....[12]....
        /*00d0*/ 	.word	0x00003de0


	//----- nvinfo : EIATTR_VRC_CTA_INIT_COUNT
	.align		4
.L_43:
        /*00d4*/ 	.byte	0x02, 0x4a
        /*00d6*/ 	.byte	0x80
	.zero		1


	//----- nvinfo : EIATTR_SYSCALL_OFFSETS
	.align		4
        /*00d8*/ 	.byte	0x04, 0x46
        /*00da*/ 	.short	(.L_45 - .L_44)


	//   ....[0]....
.L_44:
        /*00dc*/ 	.word	0x00005630


	//   ....[1]....
        /*00e0*/ 	.word	0x00005720


	//   ....[2]....
        /*00e4*/ 	.word	0x00005fe0


	//   ....[3]....
        /*00e8*/ 	.word	0x00006830


	//----- nvinfo : EIATTR_MBARRIER_INSTR_OFFSETS
	.align		4
.L_45:
        /*00ec*/ 	.byte	0x04, 0x39
        /*00ee*/ 	.short	(.L_47 - .L_46)


	//   ....[0]....
.L_46:
        /*00f0*/ 	.word	0x000005b0
        /*00f4*/ 	.word	0x000000ff
        /*00f8*/ 	.word	0x00000000
        /*00fc*/ 	.short	0x0100
        /*00fe*/ 	.byte	0x05
	.zero		1


	//   ....[1]....
        /*0100*/ 	.word	0x000005c0
        /*0104*/ 	.word	0x000000ff
        /*0108*/ 	.word	0x00000030
        /*010c*/ 	.short	0x0100
        /*010e*/ 	.byte	0x05
	.zero		1


	//   ....[2]....
        /*0110*/ 	.word	0x000005d0
        /*0114*/ 	.word	0x000000ff
        /*0118*/ 	.word	0x00000008
        /*011c*/ 	.short	0x0100
        /*011e*/ 	.byte	0x05
	.zero		1


	//   ....[3]....
        /*0120*/ 	.word	0x000005e0
        /*0124*/ 	.word	0x000000ff
        /*0128*/ 	.word	0x00000038
        /*012c*/ 	.short	0x0100
        /*012e*/ 	.byte	0x05
	.zero		1


	//   ....[4]....
        /*0130*/ 	.word	0x000005f0
        /*0134*/ 	.word	0x000000ff
        /*0138*/ 	.word	0x00000010
        /*013c*/ 	.short	0x0100
        /*013e*/ 	.byte	0x05
	.zero		1


	//   ....[5]....
        /*0140*/ 	.word	0x00000600
        /*0144*/ 	.word	0x000000ff
        /*0148*/ 	.word	0x00000040
        /*014c*/ 	.short	0x0100
        /*014e*/ 	.byte	0x05
	.zero		1


	//   ....[6]....
        /*0150*/ 	.word	0x00000610
        /*0154*/ 	.word	0x000000ff
        /*0158*/ 	.word	0x00000018
        /*015c*/ 	.short	0x0100
        /*015e*/ 	.byte	0x05
	.zero		1


	//   ....[7]....
        /*0160*/ 	.word	0x00000620
        /*0164*/ 	.word	0x000000ff
        /*0168*/ 	.word	0x00000048
        /*016c*/ 	.short	0x0100
        /*016e*/ 	.byte	0x05
	.zero		1


	//   ....[8]....
        /*0170*/ 	.word	0x00000630
        /*0174*/ 	.word	0x000000ff
        /*0178*/ 	.word	0x00000020
        /*017c*/ 	.short	0x0100
        /*017e*/ 	.byte	0x05
	.zero		1


	//   ....[9]....
        /*0180*/ 	.word	0x00000640
        /*0184*/ 	.word	0x000000ff
        /*0188*/ 	.word	0x00000050
        /*018c*/ 	.short	0x0100
        /*018e*/ 	.byte	0x05
	.zero		1


	//   ....[10]....
        /*0190*/ 	.word	0x00000650
        /*0194*/ 	.word	0x000000ff
        /*0198*/ 	.word	0x00000028
        /*019c*/ 	.short	0x0100
        /*019e*/ 	.byte	0x05
	.zero		1


	//   ....[11]....
        /*01a0*/ 	.word	0x00000660
        /*01a4*/ 	.word	0x000000ff
        /*01a8*/ 	.word	0x00000058
        /*01ac*/ 	.short	0x0100
        /*01ae*/ 	.byte	0x05
	.zero		1


	//   ....[12]....
        /*01b0*/ 	.word	0x00000790
        /*01b4*/ 	.word	0x000000ff
        /*01b8*/ 	.word	0x00000060
        /*01bc*/ 	.short	0x0100
        /*01be*/ 	.byte	0x07
	.zero		1


	//   ....[13]....
        /*01c0*/ 	.word	0x000007a0
        /*01c4*/ 	.word	0x000000ff
        /*01c8*/ 	.word	0x00000078
        /*01cc*/ 	.short	0x0100
        /*01ce*/ 	.byte	0x07
	.zero		1


	//   ....[14]....
        /*01d0*/ 	.word	0x000007b0
        /*01d4*/ 	.word	0x000000ff
        /*01d8*/ 	.word	0x00000068
        /*01dc*/ 	.short	0x0100
        /*01de*/ 	.byte	0x07
	.zero		1


	//   ....[15]....
        /*01e0*/ 	.word	0x000007c0
        /*01e4*/ 	.word	0x000000ff
        /*01e8*/ 	.word	0x00000080
        /*01ec*/ 	.short	0x0100
        /*01ee*/ 	.byte	0x07
	.zero		1


	//   ....[16]....
        /*01f0*/ 	.word	0x000007d0
        /*01f4*/ 	.word	0x000000ff
        /*01f8*/ 	.word	0x00000070
        /*01fc*/ 	.short	0x0100
        /*01fe*/ 	.byte	0x07
	.zero		1


	//   ....[17]....
        /*0200*/ 	.word	0x000007e0
        /*0204*/ 	.word	0x000000ff
        /*0208*/ 	.word	0x00000088
        /*020c*/ 	.short	0x0100
        /*020e*/ 	.byte	0x07
	.zero		1


	//   ....[18]....
        /*0210*/ 	.word	0x000008d0
        /*0214*/ 	.word	0x000000ff
        /*0218*/ 	.word	0x00000090
        /*021c*/ 	.short	0x0100
        /*021e*/ 	.byte	0x05
	.zero		1


	//   ....[19]....
        /*0220*/ 	.word	0x000008e0
        /*0224*/ 	.word	0x000000ff
        /*0228*/ 	.word	0x00000098
        /*022c*/ 	.short	0x0100
        /*022e*/ 	.byte	0x05
	.zero		1


	//   ....[20]....
        /*0230*/ 	.word	0x00000a20
        /*0234*/ 	.word	0x000000ff
        /*0238*/ 	.word	0x000000a0
        /*023c*/ 	.short	0x0100
        /*023e*/ 	.byte	0x05
	.zero		1


	//   ....[21]....
        /*0240*/ 	.word	0x00000a30
        /*0244*/ 	.word	0x000000ff
        /*0248*/ 	.word	0x000000b0
        /*024c*/ 	.short	0x0100
        /*024e*/ 	.byte	0x05
	.zero		1


	//   ....[22]....
        /*0250*/ 	.word	0x00000a40
        /*0254*/ 	.word	0x000000ff
        /*0258*/ 	.word	0x000000a8
        /*025c*/ 	.short	0x0100
        /*025e*/ 	.byte	0x05
	.zero		1


	//   ....[23]....
        /*0260*/ 	.word	0x00000a50
        /*0264*/ 	.word	0x000000ff
        /*0268*/ 	.word	0x000000b8
        /*026c*/ 	.short	0x0100
        /*026e*/ 	.byte	0x05
	.zero		1


	//   ....[24]....
        /*0270*/ 	.word	0x00000b80
        /*0274*/ 	.word	0x000000ff
        /*0278*/ 	.word	0x000000c0
        /*027c*/ 	.short	0x0100
        /*027e*/ 	.byte	0x07
	.zero		1


	//   ....[25]....
        /*0280*/ 	.word	0x00000b90
        /*0284*/ 	.word	0x000000ff
        /*0288*/ 	.word	0x000000e0
        /*028c*/ 	.short	0x0100
        /*028e*/ 	.byte	0x07
	.zero		1


	//   ....[26]....
        /*0290*/ 	.word	0x00000ba0
        /*0294*/ 	.word	0x000000ff
        /*0298*/ 	.word	0x000000c8
        /*029c*/ 	.short	0x0100
        /*029e*/ 	.byte	0x07
	.zero		1


	//   ....[27]....
        /*02a0*/ 	.word	0x00000bb0
        /*02a4*/ 	.word	0x000000ff
        /*02a8*/ 	.word	0x000000e8
        /*02ac*/ 	.short	0x0100
        /*02ae*/ 	.byte	0x07
	.zero		1


	//   ....[28]....
        /*02b0*/ 	.word	0x00000bc0
        /*02b4*/ 	.word	0x000000ff
        /*02b8*/ 	.word	0x000000d0
        /*02bc*/ 	.short	0x0100
        /*02be*/ 	.byte	0x07
	.zero		1


	//   ....[29]....
        /*02c0*/ 	.word	0x00000bd0
        /*02c4*/ 	.word	0x000000ff
        /*02c8*/ 	.word	0x000000f0
        /*02cc*/ 	.short	0x0100
        /*02ce*/ 	.byte	0x07
	.zero		1


	//   ....[30]....
        /*02d0*/ 	.word	0x00000be0
        /*02d4*/ 	.word	0x000000ff
        /*02d8*/ 	.word	0x000000d8
        /*02dc*/ 	.short	0x0100
        /*02de*/ 	.byte	0x07
	.zero		1


	//   ....[31]....
        /*02e0*/ 	.word	0x00000bf0
        /*02e4*/ 	.word	0x000000ff
        /*02e8*/ 	.word	0x000000f8
        /*02ec*/ 	.short	0x0100
        /*02ee*/ 	.byte	0x07
	.zero		1


	//   ....[32]....
        /*02f0*/ 	.word	0x00000ce0
        /*02f4*/ 	.word	0x000000ff
        /*02f8*/ 	.word	0x00000100
        /*02fc*/ 	.short	0x0100
        /*02fe*/ 	.byte	0x05
	.zero		1


	//   ....[33]....
        /*0300*/ 	.word	0x00000cf0
        /*0304*/ 	.word	0x000000ff
        /*0308*/ 	.word	0x00000110
        /*030c*/ 	.short	0x0100
        /*030e*/ 	.byte	0x05
	.zero		1


	//   ....[34]....
        /*0310*/ 	.word	0x00000d00
        /*0314*/ 	.word	0x000000ff
        /*0318*/ 	.word	0x00000108
        /*031c*/ 	.short	0x0100
        /*031e*/ 	.byte	0x05
	.zero		1


	//   ....[35]....
        /*0320*/ 	.word	0x00000d10
        /*0324*/ 	.word	0x000000ff
        /*0328*/ 	.word	0x00000118
        /*032c*/ 	.short	0x0100
        /*032e*/ 	.byte	0x05
	.zero		1


	//   ....[36]....
        /*0330*/ 	.word	0x000015e0
        /*0334*/ 	.word	0x00000002
        /*0338*/ 	.word	0x00000110
        /*033c*/ 	.short	0x010a
        /*033e*/ 	.byte	0xff
	.zero		1


	//   ....[37]....
        /*0340*/ 	.word	0x00001610
        /*0344*/ 	.word	0x00000002
        /*0348*/ 	.word	0x00000100
        /*034c*/ 	.short	0x0101
        /*034e*/ 	.byte	0xff
	.zero		1


	//   ....[38]....
        /*0350*/ 	.word	0x000016e0
        /*0354*/ 	.word	0x000000ff
        /*0358*/ 	.word	0x00000030
        /*035c*/ 	.short	0x010a
        /*035e*/ 	.byte	0x08
	.zero		1


	//   ....[39]....
        /*0360*/ 	.word	0x00001780
        /*0364*/ 	.word	0x000000ff
        /*0368*/ 	.word	0x00000030
        /*036c*/ 	.short	0x010a
        /*036e*/ 	.byte	0x21
	.zero		1


	//   ....[40]....
        /*0370*/ 	.word	0x000018d0
        /*0374*/ 	.word	0x000000ff
        /*0378*/ 	.word	0x00000030
        /*037c*/ 	.short	0x010a
        /*037e*/ 	.byte	0x08
	.zero		1


	//   ....[41]....
        /*0380*/ 	.word	0x00001a90
        /*0384*/ 	.word	0x000000ff
        /*0388*/ 	.word	0x00000098
        /*038c*/ 	.short	0x0101
        /*038e*/ 	.byte	0x04
	.zero		1


	//   ....[42]....
        /*0390*/ 	.word	0x00001ab0
        /*0394*/ 	.word	0x000000ff
        /*0398*/ 	.word	0x00000030
        /*039c*/ 	.short	0x010a
        /*039e*/ 	.byte	0x08
	.zero		1


	//   ....[43]....
        /*03a0*/ 	.word	0x00001b30
        /*03a4*/ 	.word	0x000000ff
        /*03a8*/ 	.word	0x00000030
        /*03ac*/ 	.short	0x010a
        /*03ae*/ 	.byte	0x21
	.zero		1


	//   ....[44]....
        /*03b0*/ 	.word	0x00001c80
        /*03b4*/ 	.word	0x000000ff
        /*03b8*/ 	.word	0x00000030
        /*03bc*/ 	.short	0x010a
        /*03be*/ 	.byte	0x08
	.zero		1


	//   ....[45]....
        /*03c0*/ 	.word	0x00001e50
        /*03c4*/ 	.word	0x00000002
        /*03c8*/ 	.word	0x000000a0
        /*03cc*/ 	.short	0x010a
        /*03ce*/ 	.byte	0xff
	.zero		1


	//   ....[46]....
        /*03d0*/ 	.word	0x00001f10
        /*03d4*/ 	.word	0x00000002
        /*03d8*/ 	.word	0x00000000
        /*03dc*/ 	.short	0x0101
        /*03de*/ 	.byte	0xff
	.zero		1


	//   ....[47]....
        /*03e0*/ 	.word	0x00002470
        /*03e4*/ 	.word	0x000000ff
        /*03e8*/ 	.word	0x00000000
        /*03ec*/ 	.short	0x010a
        /*03ee*/ 	.byte	0x05
	.zero		1


	//   ....[48]....
        /*03f0*/ 	.word	0x00002500
        /*03f4*/ 	.word	0x000000ff
        /*03f8*/ 	.word	0x00000000
        /*03fc*/ 	.short	0x010a
        /*03fe*/ 	.byte	0x05
	.zero		1


	//   ....[49]....
        /*0400*/ 	.word	0x00002590
        /*0404*/ 	.word	0x000000ff
        /*0408*/ 	.word	0x00000000
        /*040c*/ 	.short	0x010a
        /*040e*/ 	.byte	0x05
	.zero		1


	//   ....[50]....
        /*0410*/ 	.word	0x00002620
        /*0414*/ 	.word	0x000000ff
        /*0418*/ 	.word	0x00000000
        /*041c*/ 	.short	0x010a
        /*041e*/ 	.byte	0x05
	.zero		1


	//   ....[51]....
        /*0420*/ 	.word	0x000026b0
        /*0424*/ 	.word	0x000000ff
        /*0428*/ 	.word	0x00000000
        /*042c*/ 	.short	0x010a
        /*042e*/ 	.byte	0x05
	.zero		1


	//   ....[52]....
        /*0430*/ 	.word	0x00002750
        /*0434*/ 	.word	0x00000000
        /*0438*/ 	.word	0x00000000
        /*043c*/ 	.short	0x010a
        /*043e*/ 	.byte	0xff
	.zero		1


	//   ....[53]....
        /*0440*/ 	.word	0x00002870
        /*0444*/ 	.word	0x00000000
        /*0448*/ 	.word	0x00000100
        /*044c*/ 	.short	0x010a
        /*044e*/ 	.byte	0xff
	.zero		1


	//   ....[54]....
        /*0450*/ 	.word	0x000028e0
        /*0454*/ 	.word	0x00000000
        /*0458*/ 	.word	0x00000000
        /*045c*/ 	.short	0x0101
        /*045e*/ 	.byte	0xff
	.zero		1


	//   ....[55]....
        /*0460*/ 	.word	0x00002900
        /*0464*/ 	.word	0x000000ff
        /*0468*/ 	.word	0x000000b0
        /*046c*/ 	.short	0x010a
        /*046e*/ 	.byte	0x05
	.zero		1


	//   ....[56]....
        /*0470*/ 	.word	0x00002a20
        /*0474*/ 	.word	0x00000000
        /*0478*/ 	.word	0x000000a0
        /*047c*/ 	.short	0x010a
        /*047e*/ 	.byte	0xff
	.zero		1


	//   ....[57]....
        /*0480*/ 	.word	0x00002b20
        /*0484*/ 	.word	0x00000000
        /*0488*/ 	.word	0x00000000
        /*048c*/ 	.short	0x0101
        /*048e*/ 	.byte	0xff
	.zero		1


	//   ....[58]....
        /*0490*/ 	.word	0x00002bb0
        /*0494*/ 	.word	0x000000ff
        /*0498*/ 	.word	0x000000b0
        /*049c*/ 	.short	0x0106
        /*049e*/ 	.byte	0x05
	.zero		1


	//   ....[59]....
        /*04a0*/ 	.word	0x00002bd0
        /*04a4*/ 	.word	0x000000ff
        /*04a8*/ 	.word	0x000000b0
        /*04ac*/ 	.short	0x010a
        /*04ae*/ 	.byte	0x05
	.zero		1


	//   ....[60]....
        /*04b0*/ 	.word	0x00002c60
        /*04b4*/ 	.word	0x000000ff
        /*04b8*/ 	.word	0x000000b0
        /*04bc*/ 	.short	0x0106
        /*04be*/ 	.byte	0x04
	.zero		1


	//   ....[61]....
        /*04c0*/ 	.word	0x00002ca0
        /*04c4*/ 	.word	0x00000000
        /*04c8*/ 	.word	0x000000b0
        /*04cc*/ 	.short	0x010a
        /*04ce*/ 	.byte	0xff
	.zero		1


	//   ....[62]....
        /*04d0*/ 	.word	0x00003260
        /*04d4*/ 	.word	0x00000000
        /*04d8*/ 	.word	0x000000a0
        /*04dc*/ 	.short	0x010a
        /*04de*/ 	.byte	0xff
	.zero		1


	//   ....[63]....
        /*04e0*/ 	.word	0x00003370
        /*04e4*/ 	.word	0x00000003
        /*04e8*/ 	.word	0x00000000
        /*04ec*/ 	.short	0x0101
        /*04ee*/ 	.byte	0xff
	.zero		1


	//   ....[64]....
        /*04f0*/ 	.word	0x00003380
        /*04f4*/ 	.word	0x000000ff
        /*04f8*/ 	.word	0x00000000
        /*04fc*/ 	.short	0x010a
        /*04fe*/ 	.byte	0x07
	.zero		1


	//   ....[65]....
        /*0500*/ 	.word	0x00003400
        /*0504*/ 	.word	0x000000ff
        /*0508*/ 	.word	0x000000e0
        /*050c*/ 	.short	0x010a
        /*050e*/ 	.byte	0x06
	.zero		1


	//   ....[66]....
        /*0510*/ 	.word	0x000034d0
        /*0514*/ 	.word	0x000000ff
        /*0518*/ 	.word	0x00000000
        /*051c*/ 	.short	0x010a
        /*051e*/ 	.byte	0x0b
	.zero		1


	//   ....[67]....
        /*0520*/ 	.word	0x00003600
        /*0524*/ 	.word	0x000000ff
        /*0528*/ 	.word	0x00000000
        /*052c*/ 	.short	0x010a
        /*052e*/ 	.byte	0x22
	.zero		1


	//   ....[68]....
        /*0530*/ 	.word	0x000039e0
        /*0534*/ 	.word	0x000000ff
        /*0538*/ 	.word	0x00000000
        /*053c*/ 	.short	0x010a
        /*053e*/ 	.byte	0x06
	.zero		1


	//   ....[69]....
        /*0540*/ 	.word	0x00003a70
        /*0544*/ 	.word	0x000000ff
        /*0548*/ 	.word	0x00000000
        /*054c*/ 	.short	0x010a
        /*054e*/ 	.byte	0x06
	.zero		1


	//   ....[70]....
        /*0550*/ 	.word	0x00003b00
        /*0554*/ 	.word	0x000000ff
        /*0558*/ 	.word	0x00000000
        /*055c*/ 	.short	0x010a
        /*055e*/ 	.byte	0x06
	.zero		1


	//   ....[71]....
        /*0560*/ 	.word	0x00003b90
        /*0564*/ 	.word	0x000000ff
        /*0568*/ 	.word	0x00000000
        /*056c*/ 	.short	0x010a
        /*056e*/ 	.byte	0x07
	.zero		1


	//   ....[72]....
        /*0570*/ 	.word	0x00003fc0
        /*0574*/ 	.word	0x00000000
        /*0578*/ 	.word	0x000000a0
        /*057c*/ 	.short	0x010a
        /*057e*/ 	.byte	0xff
	.zero		1


	//   ....[73]....
        /*0580*/ 	.word	0x00004080
        /*0584*/ 	.word	0x00000000
        /*0588*/ 	.word	0x00000000
        /*058c*/ 	.short	0x0101
        /*058e*/ 	.byte	0xff
	.zero		1


	//   ....[74]....
        /*0590*/ 	.word	0x000043a0
        /*0594*/ 	.word	0x000000ff
        /*0598*/ 	.word	0x00000098
        /*059c*/ 	.short	0x010a
        /*059e*/ 	.byte	0x07
	.zero		1


	//   ....[75]....
        /*05a0*/ 	.word	0x000045c0
        /*05a4*/ 	.word	0x000000ff
        /*05a8*/ 	.word	0x00000078
        /*05ac*/ 	.short	0x010a
        /*05ae*/ 	.byte	0x0f
	.zero		1


	//   ....[76]....
        /*05b0*/ 	.word	0x000047c0
        /*05b4*/ 	.word	0x000000ff
        /*05b8*/ 	.word	0x00000060
        /*05bc*/ 	.short	0x010b
        /*05be*/ 	.byte	0x0f
	.zero		1


	//   ....[77]....
        /*05c0*/ 	.word	0x00004810
        /*05c4*/ 	.word	0x000000ff
        /*05c8*/ 	.word	0x00000000
        /*05cc*/ 	.short	0x0101
        /*05ce*/ 	.byte	0x10
	.zero		1


	//   ....[78]....
        /*05d0*/ 	.word	0x00004850
        /*05d4*/ 	.word	0x000000ff
        /*05d8*/ 	.word	0x00000078
        /*05dc*/ 	.short	0x010a
        /*05de*/ 	.byte	0x0d
	.zero		1


	//   ....[79]....
        /*05e0*/ 	.word	0x00004a90
        /*05e4*/ 	.word	0x000000ff
        /*05e8*/ 	.word	0x00000060
        /*05ec*/ 	.short	0x010b
        /*05ee*/ 	.byte	0x0d
	.zero		1


	//   ....[80]....
        /*05f0*/ 	.word	0x00004b00
        /*05f4*/ 	.word	0x000000ff
        /*05f8*/ 	.word	0x00000000
        /*05fc*/ 	.short	0x0101
        /*05fe*/ 	.byte	0x0f
	.zero		1


	//   ....[81]....
        /*0600*/ 	.word	0x00004b50
        /*0604*/ 	.word	0x000000ff
        /*0608*/ 	.word	0x00000000
        /*060c*/ 	.short	0x010a
        /*060e*/ 	.byte	0x04
	.zero		1


	//   ....[82]....
        /*0610*/ 	.word	0x00004be0
        /*0614*/ 	.word	0x000000ff
        /*0618*/ 	.word	0x00000000
        /*061c*/ 	.short	0x010a
        /*061e*/ 	.byte	0x04
	.zero		1


	//   ....[83]....
        /*0620*/ 	.word	0x00004c80
        /*0624*/ 	.word	0x00000000
        /*0628*/ 	.word	0x00000000
        /*062c*/ 	.short	0x010a
        /*062e*/ 	.byte	0xff
	.zero		1


	//   ....[84]....
        /*0630*/ 	.word	0x00005000
        /*0634*/ 	.word	0x00000000
        /*0638*/ 	.word	0x000000a0
        /*063c*/ 	.short	0x010a
        /*063e*/ 	.byte	0xff
	.zero		1


	//   ....[85]....
        /*0640*/ 	.word	0x00005110
        /*0644*/ 	.word	0x00000000
        /*0648*/ 	.word	0x00000000
        /*064c*/ 	.short	0x0101
        /*064e*/ 	.byte	0xff
	.zero		1


	//   ....[86]....
        /*0650*/ 	.word	0x00005b60
        /*0654*/ 	.word	0x00000002
        /*0658*/ 	.word	0x00000060
        /*065c*/ 	.short	0x010a
        /*065e*/ 	.byte	0xff
	.zero		1


	//   ....[87]....
        /*0660*/ 	.word	0x00005ba0
        /*0664*/ 	.word	0x00000052
        /*0668*/ 	.word	0x000000c0
        /*066c*/ 	.short	0x010a
        /*066e*/ 	.byte	0xff
	.zero		1


	//   ....[88]....
        /*0670*/ 	.word	0x00005c90
        /*0674*/ 	.word	0x00000002
        /*0678*/ 	.word	0x00000060
        /*067c*/ 	.short	0x010a
        /*067e*/ 	.byte	0xff
	.zero		1


	//   ....[89]....
        /*0680*/ 	.word	0x00005ec0
        /*0684*/ 	.word	0x00000052
        /*0688*/ 	.word	0x000000c0
        /*068c*/ 	.short	0x010a
        /*068e*/ 	.byte	0xff
	.zero		1


	//   ....[90]....
        /*0690*/ 	.word	0x00006550
        /*0694*/ 	.word	0x00000000
        /*0698*/ 	.word	0x00000000
        /*069c*/ 	.short	0x0101
        /*069e*/ 	.byte	0xff
	.zero		1


	//   ....[91]....
        /*06a0*/ 	.word	0x00006560
        /*06a4*/ 	.word	0x00000002
        /*06a8*/ 	.word	0x00000060
        /*06ac*/ 	.short	0x010a
        /*06ae*/ 	.byte	0xff
	.zero		1


	//   ....[92]....
        /*06b0*/ 	.word	0x00006630
        /*06b4*/ 	.word	0x00000002
        /*06b8*/ 	.word	0x00000060
        /*06bc*/ 	.short	0x010a
        /*06be*/ 	.byte	0xff
	.zero		1


	//   ....[93]....
        /*06c0*/ 	.word	0x000068d0
        /*06c4*/ 	.word	0x000000ff
        /*06c8*/ 	.word	0x00000000
        /*06cc*/ 	.short	0x0101
        /*06ce*/ 	.byte	0x05
	.zero		1


	//   ....[94]....
        /*06d0*/ 	.word	0x00006e10
        /*06d4*/ 	.word	0x00000000
        /*06d8*/ 	.word	0x00000000
        /*06dc*/ 	.short	0x0101
        /*06de*/ 	.byte	0xff
	.zero		1


	//   ....[95]....
        /*06e0*/ 	.word	0x00007080
        /*06e4*/ 	.word	0x000000ff
        /*06e8*/ 	.word	0x00000000
        /*06ec*/ 	.short	0x0101
        /*06ee*/ 	.byte	0x04
	.zero		1


	//   ....[96]....
        /*06f0*/ 	.word	0x000070a0
        /*06f4*/ 	.word	0x00000002
        /*06f8*/ 	.word	0x00000110
        /*06fc*/ 	.short	0x010a
        /*06fe*/ 	.byte	0xff
	.zero		1


	//   ....[97]....
        /*0700*/ 	.word	0x00007100
        /*0704*/ 	.word	0x00000002
        /*0708*/ 	.word	0x00000030
        /*070c*/ 	.short	0x010a
        /*070e*/ 	.byte	0xff
	.zero		1


	//   ....[98]....
        /*0710*/ 	.word	0x00007160
        /*0714*/ 	.word	0x00000002
        /*0718*/ 	.word	0x00000030
        /*071c*/ 	.short	0x010a
        /*071e*/ 	.byte	0xff
	.zero		1


	//   ....[99]....
        /*0720*/ 	.word	0x000071b0
        /*0724*/ 	.word	0x00000002
        /*0728*/ 	.word	0x000000a0
        /*072c*/ 	.short	0x010a
        /*072e*/ 	.byte	0xff
	.zero		1


	//   ....[100]....
        /*0730*/ 	.word	0x00007210
        /*0734*/ 	.word	0x00000000
        /*0738*/ 	.word	0x00000000
        /*073c*/ 	.short	0x010a
        /*073e*/ 	.byte	0xff
	.zero		1


	//   ....[101]....
        /*0740*/ 	.word	0x00007270
        /*0744*/ 	.word	0x00000000
        /*0748*/ 	.word	0x00000000
        /*074c*/ 	.short	0x010a
        /*074e*/ 	.byte	0xff
	.zero		1


	//   ....[102]....
        /*0750*/ 	.word	0x000072d0
        /*0754*/ 	.word	0x00000000
        /*0758*/ 	.word	0x00000000
        /*075c*/ 	.short	0x010a
        /*075e*/ 	.byte	0xff
	.zero		1


	//   ....[103]....
        /*0760*/ 	.word	0x00007330
        /*0764*/ 	.word	0x00000000
        /*0768*/ 	.word	0x00000000
        /*076c*/ 	.short	0x010a
        /*076e*/ 	.byte	0xff
	.zero		1


	//   ....[104]....
        /*0770*/ 	.word	0x00007390
        /*0774*/ 	.word	0x00000000
        /*0778*/ 	.word	0x00000000
        /*077c*/ 	.short	0x010a
        /*077e*/ 	.byte	0xff
	.zero		1


	//   ....[105]....
        /*0780*/ 	.word	0x000073e0
        /*0784*/ 	.word	0x00000000
        /*0788*/ 	.word	0x00000100
        /*078c*/ 	.short	0x010a
        /*078e*/ 	.byte	0xff
	.zero		1


	//   ....[106]....
        /*0790*/ 	.word	0x00007440
        /*0794*/ 	.word	0x00000000
        /*0798*/ 	.word	0x000000b0
        /*079c*/ 	.short	0x010a
        /*079e*/ 	.byte	0xff
	.zero		1


	//   ....[107]....
        /*07a0*/ 	.word	0x00007490
        /*07a4*/ 	.word	0x00000000
        /*07a8*/ 	.word	0x000000a0
        /*07ac*/ 	.short	0x010a
        /*07ae*/ 	.byte	0xff
	.zero		1


	//   ....[108]....
        /*07b0*/ 	.word	0x000074f0
        /*07b4*/ 	.word	0x00000000
        /*07b8*/ 	.word	0x000000b0
        /*07bc*/ 	.short	0x010a
        /*07be*/ 	.byte	0xff
	.zero		1


	//   ....[109]....
        /*07c0*/ 	.word	0x00007540
        /*07c4*/ 	.word	0x00000000
        /*07c8*/ 	.word	0x000000a0
        /*07cc*/ 	.short	0x010a
        /*07ce*/ 	.byte	0xff
	.zero		1


	//   ....[110]....
        /*07d0*/ 	.word	0x000075a0
        /*07d4*/ 	.word	0x00000002
        /*07d8*/ 	.word	0x000000e0
        /*07dc*/ 	.short	0x010a
        /*07de*/ 	.byte	0xff
	.zero		1


	//   ....[111]....
        /*07e0*/ 	.word	0x00007600
        /*07e4*/ 	.word	0x00000000
        /*07e8*/ 	.word	0x00000000
        /*07ec*/ 	.short	0x010a
        /*07ee*/ 	.byte	0xff
	.zero		1


	//   ....[112]....
        /*07f0*/ 	.word	0x00007660
        /*07f4*/ 	.word	0x00000000
        /*07f8*/ 	.word	0x00000000
        /*07fc*/ 	.short	0x010a
        /*07fe*/ 	.byte	0xff
	.zero		1


	//   ....[113]....
        /*0800*/ 	.word	0x000076c0
        /*0804*/ 	.word	0x00000000
        /*0808*/ 	.word	0x00000000
        /*080c*/ 	.short	0x010a
        /*080e*/ 	.byte	0xff
	.zero		1


	//   ....[114]....
        /*0810*/ 	.word	0x00007720
        /*0814*/ 	.word	0x00000000
        /*0818*/ 	.word	0x00000000
        /*081c*/ 	.short	0x010a
        /*081e*/ 	.byte	0xff
	.zero		1


	//   ....[115]....
        /*0820*/ 	.word	0x00007780
        /*0824*/ 	.word	0x00000000
        /*0828*/ 	.word	0x00000000
        /*082c*/ 	.short	0x010a
        /*082e*/ 	.byte	0xff
	.zero		1


	//   ....[116]....
        /*0830*/ 	.word	0x000077d0
        /*0834*/ 	.word	0x00000000
        /*0838*/ 	.word	0x000000a0
        /*083c*/ 	.short	0x010a
        /*083e*/ 	.byte	0xff
	.zero		1


	//   ....[117]....
        /*0840*/ 	.word	0x00007830
        /*0844*/ 	.word	0x00000000
        /*0848*/ 	.word	0x00000098
        /*084c*/ 	.short	0x010a
        /*084e*/ 	.byte	0xff
	.zero		1


	//   ....[118]....
        /*0850*/ 	.word	0x00007890
        /*0854*/ 	.word	0x00000000
        /*0858*/ 	.word	0x00000078
        /*085c*/ 	.short	0x010a
        /*085e*/ 	.byte	0xff
	.zero		1


	//   ....[119]....
        /*0860*/ 	.word	0x000078f0
        /*0864*/ 	.word	0x00000000
        /*0868*/ 	.word	0x00000078
        /*086c*/ 	.short	0x010a
        /*086e*/ 	.byte	0xff
	.zero		1


	//   ....[120]....
        /*0870*/ 	.word	0x00007950
        /*0874*/ 	.word	0x00000000
        /*0878*/ 	.word	0x00000000
        /*087c*/ 	.short	0x010a
        /*087e*/ 	.byte	0xff
	.zero		1


	//   ....[121]....
        /*0880*/ 	.word	0x000079b0
        /*0884*/ 	.word	0x00000000
        /*0888*/ 	.word	0x00000000
        /*088c*/ 	.short	0x010a
        /*088e*/ 	.byte	0xff
	.zero		1


	//   ....[122]....
        /*0890*/ 	.word	0x00007a00
        /*0894*/ 	.word	0x00000000
        /*0898*/ 	.word	0x000000a0
        /*089c*/ 	.short	0x010a
        /*089e*/ 	.byte	0xff
	.zero		1


	//   ....[123]....
        /*08a0*/ 	.word	0x00007a50
        /*08a4*/ 	.word	0x00000002
        /*08a8*/ 	.word	0x00000060
        /*08ac*/ 	.short	0x010a
        /*08ae*/ 	.byte	0xff
	.zero		1


	//   ....[124]....
        /*08b0*/ 	.word	0x00007aa0
        /*08b4*/ 	.word	0x00000052
        /*08b8*/ 	.word	0x000000c0
        /*08bc*/ 	.short	0x010a
        /*08be*/ 	.byte	0xff
	.zero		1


	//   ....[125]....
        /*08c0*/ 	.word	0x00007af0
        /*08c4*/ 	.word	0x00000002
        /*08c8*/ 	.word	0x00000060
        /*08cc*/ 	.short	0x010a
        /*08ce*/ 	.byte	0xff
	.zero		1


	//----- nvinfo : EIATTR_NUM_MBARRIERS
	.align		4
.L_47:
        /*08d0*/ 	.byte	0x03, 0x38
        /*08d2*/ 	.short	0x0024


	//----- nvinfo : EIATTR_EXIT_INSTR_OFFSETS
	.align		4
        /*08d4*/ 	.byte	0x04, 0x1c
        /*08d6*/ 	.short	(.L_49 - .L_48)


	//   ....[0]....
.L_48:
        /*08d8*/ 	.word	0x00002780


	//   ....[1]....
        /*08dc*/ 	.word	0x00002c70


	//   ....[2]....
        /*08e0*/ 	.word	0x00002cd0


	//   ....[3]....
        /*08e4*/ 	.word	0x00003df0


	//   ....[4]....
        /*08e8*/ 	.word	0x00004cb0


	//   ....[5]....
        /*08ec*/ 	.word	0x00004cf0


	//   ....[6]....
        /*08f0*/ 	.word	0x00006f70


	//   ....[7]....
        /*08f4*/ 	.word	0x00006ff0


	//   ....[8]....
        /*08f8*/ 	.word	0x00007020


	//   ....[9]....
        /*08fc*/ 	.word	0x00007090


	//----- nvinfo : EIATTR_MAX_THREADS
	.align		4
.L_49:
        /*0900*/ 	.byte	0x04, 0x05
        /*0902*/ 	.short	(.L_51 - .L_50)
.L_50:
        /*0904*/ 	.word	0x00000100
        /*0908*/ 	.word	0x00000001
        /*090c*/ 	.word	0x00000001


	//----- nvinfo : EIATTR_CRS_STACK_SIZE
	.align		4
.L_51:
        /*0910*/ 	.byte	0x04, 0x1e
        /*0912*/ 	.short	(.L_53 - .L_52)
.L_52:
        /*0914*/ 	.word	0x00000000


	//----- nvinfo : EIATTR_CBANK_PARAM_SIZE
	.align		4
.L_53:
        /*0918*/ 	.byte	0x03, 0x19
        /*091a*/ 	.short	0x0800


	//----- nvinfo : EIATTR_PARAM_CBANK
	.align		4
        /*091c*/ 	.byte	0x04, 0x0a
        /*091e*/ 	.short	(.L_55 - .L_54)
	.align		4
.L_54:
        /*0920*/ 	.word	index@(.nv.constant0._ZN7cutlass13device_kernelINS_4gemm6kernel13GemmUniversalIN4cute5tupleIJiiiiEEENS1_10collective13CollectiveMmaINS1_35MainloopSm100TmaUmmaWarpSpecializedILi6ELi2ELi4ENS5_IJNS4_1CILi1EEESB_SB_EEEEENS5_IJNSA_ILi64EEESE_SE_EEEfNS5_IJlSB_lEEEfSG_NS4_8TiledMMAINS4_8MMA_AtomIJNS4_17SM100_MMA_TF32_SSINS_10tfloat32_tESK_fLi64ELi64ELNS4_4UMMA5MajorE0ELSM_0ELNSL_7ScaleInE0ELSN_0EEEEEENS4_6LayoutISC_NS5_IJNSA_ILi0EEESR_SR_EEEEENS5_IJNS4_10UnderscoreESU_SU_EEEEENS4_13SM90_TMA_LOADENS4_14ComposedLayoutINS4_7SwizzleILi3ELi4ELi3EEENS4_18smem_ptr_flag_bitsILi32EEENSQ_INS5_IJNSA_ILi8EEENSA_ILi32EEEEEENS5_IJS14_SB_EEEEEEEvNS4_8identityESX_S18_vS19_EENS_8epilogue10collective18CollectiveEpilogueINS1B_23Sm100TmaWarpSpecializedILi3ELi2ELi16ELb1ELb0EEEJSF_NS5_IJNSQ_ISE_SB_EENSQ_IS14_SB_EEEEEfSG_fSG_NS1B_6fusion15FusionCallbacksIS1F_NS1J_17LinearCombinationIffffLNS_15FloatRoundStyleE2EEESF_S1I_JEEENS4_5SM1004TMEM4LOAD26SM100_TMEM_LOAD_16dp128b8xESX_S18_NS4_17SM75_U32x4_LDSM_NENS4_14SM90_TMA_STOREES18_NS4_17SM90_U32x4_STSM_NENS4_39AutoVectorizingCopyWithAssumedAlignmentILi128EEEEEEvvEEEEvNT_6ParamsE)
        /*0924*/ 	.short	0x0380
        /*0926*/ 	.short	0x0800


	//----- nvinfo : EIATTR_SW_WAR
	.align		4
.L_55:
        /*0928*/ 	.byte	0x04, 0x36
        /*092a*/ 	.short	(.L_57 - .L_56)
.L_56:
        /*092c*/ 	.word	0x00000008
.L_57:


//--------------------- .nv.callgraph             --------------------------
	.section	.nv.callgraph,"",@"SHT_CUDA_CALLGRAPH"
	.align	4
	.sectionentsize	8
	.align		4
        /*0000*/ 	.word	0x00000000
	.align		4
        /*0004*/ 	.word	0xffffffff
	.align		4
        /*0008*/ 	.word	index@(_ZN7cutlass13device_kernelINS_4gemm6kernel13GemmUniversalIN4cute5tupleIJiiiiEEENS1_10collective13CollectiveMmaINS1_35MainloopSm100TmaUmmaWarpSpecializedILi6ELi2ELi4ENS5_IJNS4_1CILi1EEESB_SB_EEEEENS5_IJNSA_ILi64EEESE_SE_EEEfNS5_IJlSB_lEEEfSG_NS4_8TiledMMAINS4_8MMA_AtomIJNS4_17SM100_MMA_TF32_SSINS_10tfloat32_tESK_fLi64ELi64ELNS4_4UMMA5MajorE0ELSM_0ELNSL_7ScaleInE0ELSN_0EEEEEENS4_6LayoutISC_NS5_IJNSA_ILi0EEESR_SR_EEEEENS5_IJNS4_10UnderscoreESU_SU_EEEEENS4_13SM90_TMA_LOADENS4_14ComposedLayoutINS4_7SwizzleILi3ELi4ELi3EEENS4_18smem_ptr_flag_bitsILi32EEENSQ_INS5_IJNSA_ILi8EEENSA_ILi32EEEEEENS5_IJS14_SB_EEEEEEEvNS4_8identityESX_S18_vS19_EENS_8epilogue10collective18CollectiveEpilogueINS1B_23Sm100TmaWarpSpecializedILi3ELi2ELi16ELb1ELb0EEEJSF_NS5_IJNSQ_ISE_SB_EENSQ_IS14_SB_EEEEEfSG_fSG_NS1B_6fusion15FusionCallbacksIS1F_NS1J_17LinearCombinationIffffLNS_15FloatRoundStyleE2EEESF_S1I_JEEENS4_5SM1004TMEM4LOAD26SM100_TMEM_LOAD_16dp128b8xESX_S18_NS4_17SM75_U32x4_LDSM_NENS4_14SM90_TMA_STOREES18_NS4_17SM90_U32x4_STSM_NENS4_39AutoVectorizingCopyWithAssumedAlignmentILi128EEEEEEvvEEEEvNT_6ParamsE)
	.align		4
        /*000c*/ 	.word	index@(__assertfail)
	.align		4
        /*0010*/ 	.word	0x00000000
	.align		4
        /*0014*/ 	.word	0xfffffffe
	.align		4
        /*0018*/ 	.word	0x00000000
	.align		4
        /*001c*/ 	.word	0xfffffffd
	.align		4
        /*0020*/ 	.word	0x00000000
	.align		4
        /*0024*/ 	.word	0xfffffffc


//--------------------- .nv.constant4             --------------------------
	.section	.nv.constant4,"a",@progbits
	.align	8
	.align		8
.nv.constant4:
        /*0000*/ 	.dword	__assertfail
	.align		8
        /*0008*/ 	.dword	__unnamed_1
	.align		8
        /*0010*/ 	.dword	__unnamed_2
	.align		8
        /*0018*/ 	.dword	_ZN40_INTERNAL_e7f9260e_4_k_cu_c03e63ee_236514cuda3std3__45__cpo5beginE
	.align		8
        /*0020*/ 	.dword	_ZN40_INTERNAL_e7f9260e_4_k_cu_c03e63ee_236514cuda3std3__45__cpo3endE
	.align		8
        /*0028*/ 	.dword	_ZN40_INTERNAL_e7f9260e_4_k_cu_c03e63ee_236514cuda3std3__45__cpo6cbeginE
	.align		8
        /*0030*/ 	.dword	_ZN40_INTERNAL_e7f9260e_4_k_cu_c03e63ee_236514cuda3std3__45__cpo4cendE
	.align		8
        /*0038*/ 	.dword	_ZN40_INTERNAL_e7f9260e_4_k_cu_c03e63ee_236514cuda3std3__442_GLOBAL__N__e7f9260e_4_k_cu_c03e63ee_236516ignoreE
	.align		8
        /*0040*/ 	.dword	_ZN40_INTERNAL_e7f9260e_4_k_cu_c03e63ee_236514cuda3std3__419piecewise_constructE
	.align		8
        /*0048*/ 	.dword	_ZN40_INTERNAL_e7f9260e_4_k_cu_c03e63ee_236514cuda3std3__48in_placeE
	.align		8
        /*0050*/ 	.dword	_ZN40_INTERNAL_e7f9260e_4_k_cu_c03e63ee_236514cuda3std6ranges3__45__cpo4swapE
	.align		8
        /*0058*/ 	.dword	_ZN40_INTERNAL_e7f9260e_4_k_cu_c03e63ee_236514cuda3std6ranges3__45__cpo9iter_moveE
	.align		8
        /*0060*/ 	.dword	_ZN40_INTERNAL_e7f9260e_4_k_cu_c03e63ee_236514cute7productE
	.align		8
        /*0068*/ 	.dword	_ZN40_INTERNAL_e7f9260e_4_k_cu_c03e63ee_236514cute1_E
	.align		8
        /*0070*/ 	.dword	$str$25
	.align		8
        /*0078*/ 	.dword	$str$26
	.align		8
        /*0080*/ 	.dword	$str$27
	.align		8
        /*0088*/ 	.dword	$str$28


//--------------------- .text._ZN7cutlass13device_kernelINS_4gemm6kernel13GemmUniversalIN4cute5tupleIJiiiiEEENS1_10collective13CollectiveMmaINS1_35MainloopSm100TmaUmmaWarpSpecializedILi6ELi2ELi4ENS5_IJNS4_1CILi1EEESB_SB_EEEEENS5_IJNSA_ILi64EEESE_SE_EEEfNS5_IJlSB_lEEEfSG_NS4_8TiledMMAINS4_8MMA_AtomIJNS4_17SM100_MMA_TF32_SSINS_10tfloat32_tESK_fLi64ELi64ELNS4_4UMMA5MajorE0ELSM_0ELNSL_7ScaleInE0ELSN_0EEEEEENS4_6LayoutISC_NS5_IJNSA_ILi0EEESR_SR_EEEEENS5_IJNS4_10UnderscoreESU_SU_EEEEENS4_13SM90_TMA_LOADENS4_14ComposedLayoutINS4_7SwizzleILi3ELi4ELi3EEENS4_18smem_ptr_flag_bitsILi32EEENSQ_INS5_IJNSA_ILi8EEENSA_ILi32EEEEEENS5_IJS14_SB_EEEEEEEvNS4_8identityESX_S18_vS19_EENS_8epilogue10collective18CollectiveEpilogueINS1B_23Sm100TmaWarpSpecializedILi3ELi2ELi16ELb1ELb0EEEJSF_NS5_IJNSQ_ISE_SB_EENSQ_IS14_SB_EEEEEfSG_fSG_NS1B_6fusion15FusionCallbacksIS1F_NS1J_17LinearCombinationIffffLNS_15FloatRoundStyleE2EEESF_S1I_JEEENS4_5SM1004TMEM4LOAD26SM100_TMEM_LOAD_16dp128b8xESX_S18_NS4_17SM75_U32x4_LDSM_NENS4_14SM90_TMA_STOREES18_NS4_17SM90_U32x4_STSM_NENS4_39AutoVectorizingCopyWithAssumedAlignmentILi128EEEEEEvvEEEEvNT_6ParamsE --------------------------
	.section	.text._ZN7cutlass13device_kernelINS_4gemm6kernel13GemmUniversalIN4cute5tupleIJiiiiEEENS1_10collective13CollectiveMmaINS1_35MainloopSm100TmaUmmaWarpSpecializedILi6ELi2ELi4ENS5_IJNS4_1CILi1EEESB_SB_EEEEENS5_IJNSA_ILi64EEESE_SE_EEEfNS5_IJlSB_lEEEfSG_NS4_8TiledMMAINS4_8MMA_AtomIJNS4_17SM100_MMA_TF32_SSINS_10tfloat32_tESK_fLi64ELi64ELNS4_4UMMA5MajorE0ELSM_0ELNSL_7ScaleInE0ELSN_0EEEEEENS4_6LayoutISC_NS5_IJNSA_ILi0EEESR_SR_EEEEENS5_IJNS4_10UnderscoreESU_SU_EEEEENS4_13SM90_TMA_LOADENS4_14ComposedLayoutINS4_7SwizzleILi3ELi4ELi3EEENS4_18smem_ptr_flag_bitsILi32EEENSQ_INS5_IJNSA_ILi8EEENSA_ILi32EEEEEENS5_IJS14_SB_EEEEEEEvNS4_8identityESX_S18_vS19_EENS_8epilogue10collective18CollectiveEpilogueINS1B_23Sm100TmaWarpSpecializedILi3ELi2ELi16ELb1ELb0EEEJSF_NS5_IJNSQ_ISE_SB_EENSQ_IS14_SB_EEEEEfSG_fSG_NS1B_6fusion15FusionCallbacksIS1F_NS1J_17LinearCombinationIffffLNS_15FloatRoundStyleE2EEESF_S1I_JEEENS4_5SM1004TMEM4LOAD26SM100_TMEM_LOAD_16dp128b8xESX_S18_NS4_17SM75_U32x4_LDSM_NENS4_14SM90_TMA_STOREES18_NS4_17SM90_U32x4_STSM_NENS4_39AutoVectorizingCopyWithAssumedAlignmentILi128EEEEEEvvEEEEvNT_6ParamsE,"ax",@progbits
	.align	128
.text._ZN7cutlass13device_kernelINS_4gemm6kernel13GemmUniversalIN4cute5tupleIJiiiiEEENS1_10collective13CollectiveMmaINS1_35MainloopSm100TmaUmmaWarpSpecializedILi6ELi2ELi4ENS5_IJNS4_1CILi1EEESB_SB_EEEEENS5_IJNSA_ILi64EEESE_SE_EEEfNS5_IJlSB_lEEEfSG_NS4_8TiledMMAINS4_8MMA_AtomIJNS4_17SM100_MMA_TF32_SSINS_10tfloat32_tESK_fLi64ELi64ELNS4_4UMMA5MajorE0ELSM_0ELNSL_7ScaleInE0ELSN_0EEEEEENS4_6LayoutISC_NS5_IJNSA_ILi0EEESR_SR_EEEEENS5_IJNS4_10UnderscoreESU_SU_EEEEENS4_13SM90_TMA_LOADENS4_14ComposedLayoutINS4_7SwizzleILi3ELi4ELi3EEENS4_18smem_ptr_flag_bitsILi32EEENSQ_INS5_IJNSA_ILi8EEENSA_ILi32EEEEEENS5_IJS14_SB_EEEEEEEvNS4_8identityESX_S18_vS19_EENS_8epilogue10collective18CollectiveEpilogueINS1B_23Sm100TmaWarpSpecializedILi3ELi2ELi16ELb1ELb0EEEJSF_NS5_IJNSQ_ISE_SB_EENSQ_IS14_SB_EEEEEfSG_fSG_NS1B_6fusion15FusionCallbacksIS1F_NS1J_17LinearCombinationIffffLNS_15FloatRoundStyleE2EEESF_S1I_JEEENS4_5SM1004TMEM4LOAD26SM100_TMEM_LOAD_16dp128b8xESX_S18_NS4_17SM75_U32x4_LDSM_NENS4_14SM90_TMA_STOREES18_NS4_17SM90_U32x4_STSM_NENS4_39AutoVectorizingCopyWithAssumedAlignmentILi128EEEEEEvvEEEEvNT_6ParamsE:
        .type           _ZN7cutlass13device_kernelINS_4gemm6kernel13GemmUniversalIN4cute5tupleIJiiiiEEENS1_10collective13CollectiveMmaINS1_35MainloopSm100TmaUmmaWarpSpecializedILi6ELi2ELi4ENS5_IJNS4_1CILi1EEESB_SB_EEEEENS5_IJNSA_ILi64EEESE_SE_EEEfNS5_IJlSB_lEEEfSG_NS4_8TiledMMAINS4_8MMA_AtomIJNS4_17SM100_MMA_TF32_SSINS_10tfloat32_tESK_fLi64ELi64ELNS4_4UMMA5MajorE0ELSM_0ELNSL_7ScaleInE0ELSN_0EEEEEENS4_6LayoutISC_NS5_IJNSA_ILi0EEESR_SR_EEEEENS5_IJNS4_10UnderscoreESU_SU_EEEEENS4_13SM90_TMA_LOADENS4_14ComposedLayoutINS4_7SwizzleILi3ELi4ELi3EEENS4_18smem_ptr_flag_bitsILi32EEENSQ_INS5_IJNSA_ILi8EEENSA_ILi32EEEEEENS5_IJS14_SB_EEEEEEEvNS4_8identityESX_S18_vS19_EENS_8epilogue10collective18CollectiveEpilogueINS1B_23Sm100TmaWarpSpecializedILi3ELi2ELi16ELb1ELb0EEEJSF_NS5_IJNSQ_ISE_SB_EENSQ_IS14_SB_EEEEEfSG_fSG_NS1B_6fusion15FusionCallbacksIS1F_NS1J_17LinearCombinationIffffLNS_15FloatRoundStyleE2EEESF_S1I_JEEENS4_5SM1004TMEM4LOAD26SM100_TMEM_LOAD_16dp128b8xESX_S18_NS4_17SM75_U32x4_LDSM_NENS4_14SM90_TMA_STOREES18_NS4_17SM90_U32x4_STSM_NENS4_39AutoVectorizingCopyWithAssumedAlignmentILi128EEEEEEvvEEEEvNT_6ParamsE,@function
        .size           _ZN7cutlass13device_kernelINS_4gemm6kernel13GemmUniversalIN4cute5tupleIJiiiiEEENS1_10collective13CollectiveMmaINS1_35MainloopSm100TmaUmmaWarpSpecializedILi6ELi2ELi4ENS5_IJNS4_1CILi1EEESB_SB_EEEEENS5_IJNSA_ILi64EEESE_SE_EEEfNS5_IJlSB_lEEEfSG_NS4_8TiledMMAINS4_8MMA_AtomIJNS4_17SM100_MMA_TF32_SSINS_10tfloat32_tESK_fLi64ELi64ELNS4_4UMMA5MajorE0ELSM_0ELNSL_7ScaleInE0ELSN_0EEEEEENS4_6LayoutISC_NS5_IJNSA_ILi0EEESR_SR_EEEEENS5_IJNS4_10UnderscoreESU_SU_EEEEENS4_13SM90_TMA_LOADENS4_14ComposedLayoutINS4_7SwizzleILi3ELi4ELi3EEENS4_18smem_ptr_flag_bitsILi32EEENSQ_INS5_IJNSA_ILi8EEENSA_ILi32EEEEEENS5_IJS14_SB_EEEEEEEvNS4_8identityESX_S18_vS19_EENS_8epilogue10collective18CollectiveEpilogueINS1B_23Sm100TmaWarpSpecializedILi3ELi2ELi16ELb1ELb0EEEJSF_NS5_IJNSQ_ISE_SB_EENSQ_IS14_SB_EEEEEfSG_fSG_NS1B_6fusion15FusionCallbacksIS1F_NS1J_17LinearCombinationIffffLNS_15FloatRoundStyleE2EEESF_S1I_JEEENS4_5SM1004TMEM4LOAD26SM100_TMEM_LOAD_16dp128b8xESX_S18_NS4_17SM75_U32x4_LDSM_NENS4_14SM90_TMA_STOREES18_NS4_17SM90_U32x4_STSM_NENS4_39AutoVectorizingCopyWithAssumedAlignmentILi128EEEEEEvvEEEEvNT_6ParamsE,(.L_x_160 - _ZN7cutlass13device_kernelINS_4gemm6kernel13GemmUniversalIN4cute5tupleIJiiiiEEENS1_10collective13CollectiveMmaINS1_35MainloopSm100TmaUmmaWarpSpecializedILi6ELi2ELi4ENS5_IJNS4_1CILi1EEESB_SB_EEEEENS5_IJNSA_ILi64EEESE_SE_EEEfNS5_IJlSB_lEEEfSG_NS4_8TiledMMAINS4_8MMA_AtomIJNS4_17SM100_MMA_TF32_SSINS_10tfloat32_tESK_fLi64ELi64ELNS4_4UMMA5MajorE0ELSM_0ELNSL_7ScaleInE0ELSN_0EEEEEENS4_6LayoutISC_NS5_IJNSA_ILi0EEESR_SR_EEEEENS5_IJNS4_10UnderscoreESU_SU_EEEEENS4_13SM90_TMA_LOADENS4_14ComposedLayoutINS4_7SwizzleILi3ELi4ELi3EEENS4_18smem_ptr_flag_bitsILi32EEENSQ_INS5_IJNSA_ILi8EEENSA_ILi32EEEEEENS5_IJS14_SB_EEEEEEEvNS4_8identityESX_S18_vS19_EENS_8epilogue10collective18CollectiveEpilogueINS1B_23Sm100TmaWarpSpecializedILi3ELi2ELi16ELb1ELb0EEEJSF_NS5_IJNSQ_ISE_SB_EENSQ_IS14_SB_EEEEEfSG_fSG_NS1B_6fusion15FusionCallbacksIS1F_NS1J_17LinearCombinationIffffLNS_15FloatRoundStyleE2EEESF_S1I_JEEENS4_5SM1004TMEM4LOAD26SM100_TMEM_LOAD_16dp128b8xESX_S18_NS4_17SM75_U32x4_LDSM_NENS4_14SM90_TMA_STOREES18_NS4_17SM90_U32x4_STSM_NENS4_39AutoVectorizingCopyWithAssumedAlignmentILi128EEEEEEvvEEEEvNT_6ParamsE)
        .other          _ZN7cutlass13device_kernelINS_4gemm6kernel13GemmUniversalIN4cute5tupleIJiiiiEEENS1_10collective13CollectiveMmaINS1_35MainloopSm100TmaUmmaWarpSpecializedILi6ELi2ELi4ENS5_IJNS4_1CILi1EEESB_SB_EEEEENS5_IJNSA_ILi64EEESE_SE_EEEfNS5_IJlSB_lEEEfSG_NS4_8TiledMMAINS4_8MMA_AtomIJNS4_17SM100_MMA_TF32_SSINS_10tfloat32_tESK_fLi64ELi64ELNS4_4UMMA5MajorE0ELSM_0ELNSL_7ScaleInE0ELSN_0EEEEEENS4_6LayoutISC_NS5_IJNSA_ILi0EEESR_SR_EEEEENS5_IJNS4_10UnderscoreESU_SU_EEEEENS4_13SM90_TMA_LOADENS4_14ComposedLayoutINS4_7SwizzleILi3ELi4ELi3EEENS4_18smem_ptr_flag_bitsILi32EEENSQ_INS5_IJNSA_ILi8EEENSA_ILi32EEEEEENS5_IJS14_SB_EEEEEEEvNS4_8identityESX_S18_vS19_EENS_8epilogue10collective18CollectiveEpilogueINS1B_23Sm100TmaWarpSpecializedILi3ELi2ELi16ELb1ELb0EEEJSF_NS5_IJNSQ_ISE_SB_EENSQ_IS14_SB_EEEEEfSG_fSG_NS1B_6fusion15FusionCallbacksIS1F_NS1J_17LinearCombinationIffffLNS_15FloatRoundStyleE2EEESF_S1I_JEEENS4_5SM1004TMEM4LOAD26SM100_TMEM_LOAD_16dp128b8xESX_S18_NS4_17SM75_U32x4_LDSM_NENS4_14SM90_TMA_STOREES18_NS4_17SM90_U32x4_STSM_NENS4_39AutoVectorizingCopyWithAssumedAlignmentILi128EEEEEEvvEEEEvNT_6ParamsE,@"STO_CUDA_ENTRY STV_DEFAULT"
_ZN7cutlass13device_kernelINS_4gemm6kernel13GemmUniversalIN4cute5tupleIJiiiiEEENS1_10collective13CollectiveMmaINS1_35MainloopSm100TmaUmmaWarpSpecializedILi6ELi2ELi4ENS5_IJNS4_1CILi1EEESB_SB_EEEEENS5_IJNSA_ILi64EEESE_SE_EEEfNS5_IJlSB_lEEEfSG_NS4_8TiledMMAINS4_8MMA_AtomIJNS4_17SM100_MMA_TF32_SSINS_10tfloat32_tESK_fLi64ELi64ELNS4_4UMMA5MajorE0ELSM_0ELNSL_7ScaleInE0ELSN_0EEEEEENS4_6LayoutISC_NS5_IJNSA_ILi0EEESR_SR_EEEEENS5_IJNS4_10UnderscoreESU_SU_EEEEENS4_13SM90_TMA_LOADENS4_14ComposedLayoutINS4_7SwizzleILi3ELi4ELi3EEENS4_18smem_ptr_flag_bitsILi32EEENSQ_INS5_IJNSA_ILi8EEENSA_ILi32EEEEEENS5_IJS14_SB_EEEEEEEvNS4_8identityESX_S18_vS19_EENS_8epilogue10collective18CollectiveEpilogueINS1B_23Sm100TmaWarpSpecializedILi3ELi2ELi16ELb1ELb0EEEJSF_NS5_IJNSQ_ISE_SB_EENSQ_IS14_SB_EEEEEfSG_fSG_NS1B_6fusion15FusionCallbacksIS1F_NS1J_17LinearCombinationIffffLNS_15FloatRoundStyleE2EEESF_S1I_JEEENS4_5SM1004TMEM4LOAD26SM100_TMEM_LOAD_16dp128b8xESX_S18_NS4_17SM75_U32x4_LDSM_NENS4_14SM90_TMA_STOREES18_NS4_17SM90_U32x4_STSM_NENS4_39AutoVectorizingCopyWithAssumedAlignmentILi128EEEEEEvvEEEEvNT_6ParamsE:
[----:B------:R-:W1:Y:S01]  /*0000*/  LDC R1, c[0x0][0x37c] ;  /* 0x0000df00ff017b82 */ /* 0x000e620000000800 */
[----:B------:R-:W2:Y:S01]  /*0010*/  S2R R75, SR_TID.X ;  /* 0x00000000004b7919 */ /* 0x000ea20000002100 */
[----:B------:R-:W3:Y:S01]  /*0020*/  LDCU.64 UR4, c[0x0][0x890] ;  /* 0x00011200ff0477ac */ /* 0x000ee20008000a00 */
[----:B------:R-:W-:Y:S02]  /*0030*/  PRMT R64, RZ, 0x7610, R64 ;  /* 0x00007610ff407816 */ /* 0x000fe40000000040 */
[----:B------:R-:W-:Y:S01]  /*0040*/  ELECT P5, URZ, PT ;  /* 0x0000000000ff782f */ /* 0x000fe200038a0000 */
[----:B------:R-:W4:Y:S01]  /*0050*/  LDCU.64 UR46, c[0x0][0x358] ;  /* 0x00006b00ff2e77ac */ /* 0x000f220008000a00 */
[----:B---3--:R-:W-:-:S04]  /*0060*/  UISETP.NE.U32.AND UP0, UPT, UR4, URZ, UPT ;  /* 0x000000ff0400728c */ /* 0x008fc8000bf05070 */
[----:B------:R-:W-:Y:S01]  /*0070*/  UISETP.NE.AND.EX UP0, UPT, UR5, URZ, UPT, UP0 ;  /* 0x000000ff0500728c */ /* 0x000fe2000bf05300 */
[----:B--2---:R-:W-:-:S05]  /*0080*/  SHF.R.U32.HI R69, RZ, 0x5, R75 ;  /* 0x00000005ff457819 */ /* 0x004fca000001164b */
[----:B------:R-:W2:Y:S02]  /*0090*/  SHFL.IDX PT, R0, R69, RZ, 0x1f ;  /* 0x00001fff45007589 */ /* 0x000ea400000e0000 */
[----:B--2---:R-:W-:Y:S01]  /*00a0*/  R2UR UR8, R0 ;  /* 0x00000000000872ca */ /* 0x004fe200000e0000 */
[----:B-1--4-:R-:W-:-:S14]  /*00b0*/  BRA.U UP0, `(.L_x_0) ;  /* 0x00000001002c7547 */ /* 0x012fdc000b800000 */
[----:B------:R-:W1:Y:S02]  /*00c0*/  LDCU.64 UR6, c[0x0][0x888] ;  /* 0x00011100ff0677ac */ /* 0x000e640008000a00 */
[----:B-1----:R-:W-:-:S04]  /*00d0*/  UISETP.NE.U32.AND UP0, UPT, UR6, URZ, UPT ;  /* 0x000000ff0600728c */ /* 0x002fc8000bf05070 */
[----:B------:R-:W-:-:S09]  /*00e0*/  UISETP.NE.AND.EX UP0, UPT, UR7, URZ, UPT, UP0 ;  /* 0x000000ff0700728c */ /* 0x000fd2000bf05300 */
[----:B------:R-:W-:Y:S05]  /*00f0*/  BRA.U !UP0, `(.L_x_1) ;  /* 0x0000000108107547 */ /* 0x000fea000b800000 */
[----:B------:R-:W1:Y:S02]  /*0100*/  LDC.64 R2, c[0x0][0x888] ;  /* 0x00022200ff027b82 */ /* 0x000e640000000a00 */
[----:B-1----:R1:W5:Y:S01]  /*0110*/  LDG.E R35, desc[UR46][R2.64] ;  /* 0x0000002e02237981 */ /* 0x002362000c1e1900 */
[----:B------:R-:W-:Y:S01]  /*0120*/  HFMA2 R64, -RZ, RZ, 0, 5.9604644775390625e-08 ;  /* 0x00000001ff407431 */ /* 0x000fe200000001ff */
[----:B------:R-:W-:Y:S05]  /*0130*/  BRA `(.L_x_0) ;  /* 0x00000000000c7947 */ /* 0x000fea0003800000 */
.L_x_1:
[----:B------:R-:W1:Y:S01]  /*0140*/  LDCU UR6, c[0x0][0x880] ;  /* 0x00011000ff0677ac */ /* 0x000e620008000800 */
[----:B------:R-:W-:Y:S01]  /*0150*/  HFMA2 R64, -RZ, RZ, 0, 5.9604644775390625e-08 ;  /* 0x00000001ff407431 */ /* 0x000fe200000001ff */
[----:B-1----:R-:W-:-:S07]  /*0160*/  MOV R35, UR6 ;  /* 0x0000000600237c02 */ /* 0x002fce0008000f00 */
.L_x_0:
[----:B------:R-:W2:Y:S02]  /*0170*/  LDCU.64 UR6, c[0x0][0x8b0] ;  /* 0x00011600ff0677ac */ /* 0x000ea40008000a00 */
[----:B--2---:R-:W-:-:S04]  /*0180*/  UISETP.NE.U32.AND UP0, UPT, UR6, URZ, UPT ;  /* 0x000000ff0600728c */ /* 0x004fc8000bf05070 */
[----:B------:R-:W-:-:S09]  /*0190*/  UISETP.NE.AND.EX UP0, UPT, UR7, URZ, UPT, UP0 ;  /* 0x000000ff0700728c */ /* 0x000fd2000bf05300 */
[----:B------:R-:W-:Y:S05]  /*01a0*/  BRA.U UP0, `(.L_x_2) ;  /* 0x0000000100247547 */ /* 0x000fea000b800000 */
[----:B------:R-:W2:Y:S02]  /*01b0*/  LDCU.64 UR6, c[0x0][0x8a8] ;  /* 0x00011500ff0677ac */ /* 0x000ea40008000a00 */
[----:B--2---:R-:W-:-:S04]  /*01c0*/  UISETP.NE.U32.AND UP0, UPT, UR6, URZ, UPT ;  /* 0x000000ff0600728c */ /* 0x004fc8000bf05070 */
[----:B------:R-:W-:-:S09]  /*01d0*/  UISETP.NE.AND.EX UP0, UPT, UR7, URZ, UPT, UP0 ;  /* 0x000000ff0700728c */ /* 0x000fd2000bf05300 */
[----:B------:R-:W-:Y:S05]  /*01e0*/  BRA.U !UP0, `(.L_x_3) ;  /* 0x00000001080c7547 */ /* 0x000fea000b800000 */
[----:B-1----:R-:W1:Y:S02]  /*01f0*/  LDC.64 R2, c[0x0][0x8a8] ;  /* 0x00022a00ff027b82 */ /* 0x002e640000000a00 */
[----:B-1----:R2:W5:Y:S01]  /*0200*/  LDG.E R33, desc[UR46][R2.64] ;  /* 0x0000002e02217981 */ /* 0x002562000c1e1900 */
[----:B------:R-:W-:Y:S05]  /*0210*/  BRA `(.L_x_2) ;  /* 0x0000000000087947 */ /* 0x000fea0003800000 */
.L_x_3:
[----:B------:R-:W2:Y:S02]  /*0220*/  LDCU UR6, c[0x0][0x8a0] ;  /* 0x00011400ff0677ac */ /* 0x000ea40008000800 */
[----:B--2---:R-:W-:Y:S02]  /*0230*/  MOV R33, UR6 ;  /* 0x0000000600217c02 */ /* 0x004fe40008000f00 */
.L_x_2:
[----:B------:R-:W-:Y:S01]  /*0240*/  IMAD.U32 R0, RZ, RZ, UR8 ;  /* 0x00000008ff007e24 */ /* 0x000fe2000f8e00ff */
[----:B------:R-:W-:Y:S04]  /*0250*/  BSSY.RECONVERGENT B0, `(.L_x_4) ;  /* 0x000000c000007945 */ /* 0x000fe80003800200 */
[C---:B------:R-:W-:Y:S02]  /*0260*/  ISETP.NE.OR P1, PT, R0.reuse, 0x1, !P5 ;  /* 0x000000010000780c */ /* 0x040fe40006f25670 */
[----:B------:R-:W-:-:S11]  /*0270*/  ISETP.NE.OR P0, PT, R0, 0x3, !P5 ;  /* 0x000000030000780c */ /* 0x000fd60006f05670 */
[----:B------:R-:W-:Y:S05]  /*0280*/  @P1 BRA `(.L_x_5) ;  /* 0x0000000000201947 */ /* 0x000fea0003800000 */
[----:B------:R-:W3:Y:S02]  /*0290*/  LDCU.64 UR6, c[0x0][0x348] ;  /* 0x00006900ff0677ac */ /* 0x000ee40008000a00 */
[----:B---3--:R-:W-:Y:S02]  /*02a0*/  UIADD3 UR10, UP1, UPT, UR6, 0x80, URZ ;  /* 0x00000080060a7890 */ /* 0x008fe4000ff3e0ff */
[----:B------:R-:W-:Y:S02]  /*02b0*/  UIADD3 UR6, UP0, UPT, UR6, 0x180, URZ ;  /* 0x0000018006067890 */ /* 0x000fe4000ff1e0ff */
[----:B------:R-:W-:Y:S02]  /*02c0*/  UIADD3.X UR11, UPT, UPT, URZ, UR7, URZ, UP1, !UPT ;  /* 0x00000007ff0b7290 */ /* 0x000fe40008ffe4ff */
[----:B------:R-:W-:-:S07]  /*02d0*/  UIADD3.X UR7, UPT, UPT, URZ, UR7, URZ, UP0, !UPT ;  /* 0x00000007ff077290 */ /* 0x000fce00087fe4ff */
[----:B------:R3:W-:Y:S02]  /*02e0*/  UTMACCTL.PF [UR10] ;  /* 0x000000000a0079b9 */ /* 0x0007e40008040000 */
[----:B------:R3:W-:Y:S02]  /*02f0*/  UTMACCTL.PF [UR6] ;  /* 0x00000000060079b9 */ /* 0x0007e40008040000 */
[----:B---3--:R-:W-:Y:S01]  /*0300*/  NOP ;  /* 0x0000000000007918 */ /* 0x008fe20000000000 */
.L_x_5:
[----:B------:R-:W-:Y:S05]  /*0310*/  BSYNC.RECONVERGENT B0 ;  /* 0x0000000000007941 */ /* 0x000fea0003800200 */
.L_x_4:
[----:B------:R-:W-:Y:S04]  /*0320*/  BSSY.RECONVERGENT B0, `(.L_x_6) ;  /* 0x000000a000007945 */ /* 0x000fe80003800200 */
        /* <DEDUP_REMOVED lines=9> */
.L_x_7:
[----:B------:R-:W-:Y:S05]  /*03c0*/  BSYNC.RECONVERGENT B0 ;  /* 0x0000000000007941 */ /* 0x000fea0003800200 */
.L_x_6:
[----:B------:R-:W3:Y:S01]  /*03d0*/  LDCU.64 UR6, c[0x0][0x888] ;  /* 0x00011100ff0677ac */ /* 0x000ee20008000a00 */
[----:B------:R-:W-:Y:S02]  /*03e0*/  UISETP.EQ.U32.AND UP1, UPT, UR4, URZ, UPT ;  /* 0x000000ff0400728c */ /* 0x000fe4000bf22070 */
[----:B------:R-:W-:Y:S02]  /*03f0*/  UPLOP3.LUT UP2, UPT, UPT, UPT, UPT, 0x80, 0x8 ;  /* 0x000000000008789c */ /* 0x000fe40003f4f070 */
[----:B---3--:R-:W-:-:S04]  /*0400*/  UISETP.NE.U32.AND UP0, UPT, UR6, URZ, UPT ;  /* 0x000000ff0600728c */ /* 0x008fc8000bf05070 */
[----:B------:R-:W-:-:S04]  /*0410*/  UISETP.NE.AND.EX UP0, UPT, UR7, URZ, UPT, UP0 ;  /* 0x000000ff0700728c */ /* 0x000fc8000bf05300 */
[----:B------:R-:W-:-:S04]  /*0420*/  UISETP.EQ.OR.EX UP3, UPT, UR5, URZ, !UP0, UP1 ;  /* 0x000000ff0500728c */ /* 0x000fc8000c762710 */
[----:B------:R-:W-:-:S05]  /*0430*/  UP2UR UR53, UPR, URZ, 0x8 ;  /* 0x00000008ff357883 */ /* 0x000fca0008000000 */
[----:B------:R-:W-:Y:S07]  /*0440*/  BRA.U !UP3, `(.L_x_8) ;  /* 0x000000010b207547 */ /* 0x000fee000b800000 */
[----:B------:R-:W-:Y:S01]  /*0450*/  UISETP.NE.U32.AND UP2, UPT, UR4, URZ, UPT ;  /* 0x000000ff0400728c */ /* 0x000fe2000bf45070 */
[----:B-----5:R-:W-:Y:S01]  /*0460*/  FSETP.NEU.AND P0, PT, R35, RZ, PT ;  /* 0x000000ff2300720b */ /* 0x020fe20003f0d000 */
[----:B------:R-:W-:Y:S02]  /*0470*/  USEL UR4, URZ, 0xffffffff, UP0 ;  /* 0xffffffffff047887 */ /* 0x000fe40008000000 */
[----:B------:R-:W-:-:S10]  /*0480*/  UISETP.NE.AND.EX UP2, UPT, UR5, URZ, UPT, UP2 ;  /* 0x000000ff0500728c */ /* 0x000fd4000bf45320 */
[----:B------:R-:W-:Y:S01]  /*0490*/  VOTEU.ANY UP1, P0 ;  /* 0x0000000000ff7886 */ /* 0x000fe20000020100 */
[----:B------:R-:W-:-:S04]  /*04a0*/  @!UP2 USEL UR4, URZ, 0xffffffff, UP1 ;  /* 0xffffffffff04a887 */ /* 0x000fc80008800000 */
[----:B------:R-:W-:-:S04]  /*04b0*/  ULOP3.LUT UR4, UR4, 0x1, URZ, 0xc0, !UPT ;  /* 0x0000000104047892 */ /* 0x000fc8000f8ec0ff */
[----:B------:R-:W-:-:S11]  /*04c0*/  UISETP.NE.U32.AND UP2, UPT, UR4, 0x1, UPT ;  /* 0x000000010400788c */ /* 0x000fd6000bf45070 */
.L_x_8:
[----:B-12---:R-:W1:Y:S01]  /*04d0*/  SHFL.IDX PT, R2, R69, RZ, 0x1f ;  /* 0x00001fff45027589 */ /* 0x006e6200000e0000 */
[----:B------:R-:W-:-:S04]  /*04e0*/  UISETP.NE.AND UP1, UPT, UR8, 0x2, UPT ;  /* 0x000000020800788c */ /* 0x000fc8000bf25270 */
[----:B------:R-:W-:Y:S01]  /*04f0*/  USEL UR6, URZ, 0x1, UP1 ;  /* 0x00000001ff067887 */ /* 0x000fe20008800000 */
[----:B-1----:R-:W-:-:S13]  /*0500*/  ISETP.NE.AND P0, PT, R2, RZ, PT ;  /* 0x000000ff0200720c */ /* 0x002fda0003f05270 */
[----:B------:R-:W-:Y:S05]  /*0510*/  @P0 BRA `(.L_x_9) ;  /* 0x0000000000580947 */ /* 0x000fea0003800000 */
[----:B------:R-:W1:Y:S01]  /*0520*/  S2UR UR5, SR_CgaCtaId ;  /* 0x00000000000579c3 */ /* 0x000e620000008800 */
[----:B------:R-:W-:Y:S01]  /*0530*/  UMOV UR7, 0x400 ;  /* 0x0000040000077882 */ /* 0x000fe20000000000 */
[----:B------:R-:W-:Y:S01]  /*0540*/  UMOV UR4, 0x1 ;  /* 0x0000000100047882 */ /* 0x000fe20000000000 */
[----:B------:R-:W-:Y:S01]  /*0550*/  ELECT P0, URZ, PT ;  /* 0x0000000000ff782f */ /* 0x000fe20003800000 */
[----:B------:R-:W-:-:S04]  /*0560*/  UIADD3 UR10, UPT, UPT, -UR4, 0x100000, URZ ;  /* 0x00100000040a7890 */ /* 0x000fc8000fffe1ff */
[----:B------:R-:W-:Y:S02]  /*0570*/  USHF.L.U32 UR11, UR10, 0xb, URZ ;  /* 0x0000000b0a0b7899 */ /* 0x000fe400080006ff */
[----:B------:R-:W-:Y:S02]  /*0580*/  USHF.L.U32 UR10, UR10, 0x1, URZ ;  /* 0x000000010a0a7899 */ /* 0x000fe400080006ff */
[----:B-1----:R-:W-:Y:S01]  /*0590*/  ULEA UR5, UR5, UR7, 0x18 ;  /* 0x0000000705057291 */ /* 0x002fe2000f8ec0ff */
[----:B------:R-:W1:Y:S11]  /*05a0*/  FENCE.VIEW.ASYNC.S ;  /* 0x00000000000073c6 */ /* 0x000e760000000000 */
[----:B-1----:R1:W2:Y:S01]  /*05b0*/  SYNCS.EXCH.64 URZ, [UR5], UR10 ;  /* 0x0000000a05ff75b2 */ /* 0x0022a20008000100 */
[----:B------:R1:W3:Y:S01]  /*05c0*/  SYNCS.EXCH.64 URZ, [UR5+0x30], UR10 ;  /* 0x0000300a05ff75b2 */ /* 0x0002e20008000100 */
[----:B------:R1:W4:Y:S01]  /*05d0*/  SYNCS.EXCH.64 URZ, [UR5+0x8], UR10 ;  /* 0x0000080a05ff75b2 */ /* 0x0003220008000100 */
[----:B------:R1:W1:Y:S01]  /*05e0*/  SYNCS.EXCH.64 URZ, [UR5+0x38], UR10 ;  /* 0x0000380a05ff75b2 */ /* 0x0002620008000100 */
        /* <DEDUP_REMOVED lines=8> */
[----:B------:R-:W-:Y:S01]  /*0670*/  NOP ;  /* 0x0000000000007918 */ /* 0x000fe20000000000 */
.L_x_9:
[----:B------:R-:W2:Y:S01]  /*0680*/  SHFL.IDX PT, R2, R69, RZ, 0x1f ;  /* 0x00001fff45027589 */ /* 0x000ea200000e0000 */
[----:B------:R-:W-:Y:S01]  /*0690*/  NOP ;  /* 0x0000000000007918 */ /* 0x000fe20000000000 */
[----:B--2---:R-:W-:-:S13]  /*06a0*/  ISETP.NE.AND P0, PT, R2, 0x1, PT ;  /* 0x000000010200780c */ /* 0x004fda0003f05270 */
[----:B------:R-:W-:Y:S05]  /*06b0*/  @P0 BRA `(.L_x_10) ;  /* 0x0000000000500947 */ /* 0x000fea0003800000 */
[----:B------:R-:W2:Y:S01]  /*06c0*/  S2UR UR7, SR_CgaCtaId ;  /* 0x00000000000779c3 */ /* 0x000ea20000008800 */
[----:B------:R-:W-:Y:S01]  /*06d0*/  UMOV UR9, 0x400 ;  /* 0x0000040000097882 */ /* 0x000fe20000000000 */
[----:B-1----:R-:W-:Y:S01]  /*06e0*/  UMOV UR5, 0x20 ;  /* 0x0000002000057882 */ /* 0x002fe20000000000 */
[----:B------:R-:W-:Y:S01]  /*06f0*/  UMOV UR4, 0x80 ;  /* 0x0000008000047882 */ /* 0x000fe20000000000 */
[----:B------:R-:W-:-:S04]  /*0700*/  UIADD3 UR10, UPT, UPT, -UR5, 0x100000, URZ ;  /* 0x00100000050a7890 */ /* 0x000fc8000fffe1ff */
[----:B------:R-:W-:Y:S02]  /*0710*/  USHF.L.U32 UR11, UR10, 0xb, URZ ;  /* 0x0000000b0a0b7899 */ /* 0x000fe400080006ff */
[----:B------:R-:W-:Y:S02]  /*0720*/  USHF.L.U32 UR10, UR10, 0x1, URZ ;  /* 0x000000010a0a7899 */ /* 0x000fe400080006ff */
[----:B------:R-:W-:-:S04]  /*0730*/  UIADD3 UR4, UPT, UPT, -UR4, 0x100000, URZ ;  /* 0x0010000004047890 */ /* 0x000fc8000fffe1ff */
[----:B------:R-:W-:Y:S02]  /*0740*/  USHF.L.U32 UR5, UR4, 0xb, URZ ;  /* 0x0000000b04057899 */ /* 0x000fe400080006ff */
[----:B------:R-:W-:Y:S01]  /*0750*/  USHF.L.U32 UR4, UR4, 0x1, URZ ;  /* 0x0000000104047899 */ /* 0x000fe200080006ff */
[----:B------:R-:W-:Y:S01]  /*0760*/  ELECT P0, URZ, PT ;  /* 0x0000000000ff782f */ /* 0x000fe20003800000 */
[----:B--2---:R-:W-:Y:S01]  /*0770*/  ULEA UR7, UR7, UR9, 0x18 ;  /* 0x0000000907077291 */ /* 0x004fe2000f8ec0ff */
[----:B------:R-:W1:Y:S11]  /*0780*/  FENCE.VIEW.ASYNC.S ;  /* 0x00000000000073c6 */ /* 0x000e760000000000 */
[----:B-1----:R2:W1:Y:S01]  /*0790*/  SYNCS.EXCH.64 URZ, [UR7+0x60], UR10 ;  /* 0x0000600a07ff75b2 */ /* 0x0024620008000100 */
[----:B------:R2:W1:Y:S01]  /*07a0*/  SYNCS.EXCH.64 URZ, [UR7+0x78], UR4 ;  /* 0x0000780407ff75b2 */ /* 0x0004620008000100 */
[----:B------:R2:W1:Y:S01]  /*07b0*/  SYNCS.EXCH.64 URZ, [UR7+0x68], UR10 ;  /* 0x0000680a07ff75b2 */ /* 0x0004620008000100 */
[----:B------:R2:W1:Y:S01]  /*07c0*/  SYNCS.EXCH.64 URZ, [UR7+0x80], UR4 ;  /* 0x0000800407ff75b2 */ /* 0x0004620008000100 */
[----:B------:R2:W1:Y:S01]  /*07d0*/  SYNCS.EXCH.64 URZ, [UR7+0x70], UR10 ;  /* 0x0000700a07ff75b2 */ /* 0x0004620008000100 */
[----:B------:R2:W1:Y:S02]  /*07e0*/  SYNCS.EXCH.64 URZ, [UR7+0x88], UR4 ;  /* 0x0000880407ff75b2 */ /* 0x0004640008000100 */
[----:B--2---:R-:W-:Y:S01]  /*07f0*/  NOP ;  /* 0x0000000000007918 */ /* 0x004fe20000000000 */
.L_x_10:
[----:B------:R-:W2:Y:S01]  /*0800*/  SHFL.IDX PT, R2, R69, RZ, 0x1f ;  /* 0x00001fff45027589 */ /* 0x000ea200000e0000 */
[----:B------:R-:W-:Y:S01]  /*0810*/  NOP ;  /* 0x0000000000007918 */ /* 0x000fe20000000000 */
[----:B--2---:R-:W-:-:S13]  /*0820*/  ISETP.NE.AND P0, PT, R2, 0x3, PT ;  /* 0x000000030200780c */ /* 0x004fda0003f05270 */
[----:B------:R-:W-:Y:S05]  /*0830*/  @P0 BRA `(.L_x_11) ;  /* 0x0000000000300947 */ /* 0x000fea0003800000 */
[----:B-1----:R-:W1:Y:S01]  /*0840*/  S2UR UR5, SR_CgaCtaId ;  /* 0x00000000000579c3 */ /* 0x002e620000008800 */
        /* <DEDUP_REMOVED lines=8> */
[----:B-1----:R2:W1:Y:S01]  /*08d0*/  SYNCS.EXCH.64 URZ, [UR5+0x90], UR10 ;  /* 0x0000900a05ff75b2 */ /* 0x0024620008000100 */
[----:B------:R2:W1:Y:S02]  /*08e0*/  SYNCS.EXCH.64 URZ, [UR5+0x98], UR10 ;  /* 0x0000980a05ff75b2 */ /* 0x0004640008000100 */
[----:B--2---:R-:W-:Y:S01]  /*08f0*/  NOP ;  /* 0x0000000000007918 */ /* 0x004fe20000000000 */
.L_x_11:
[----:B------:R-:W2:Y:S01]  /*0900*/  SHFL.IDX PT, R2, R69, RZ, 0x1f ;  /* 0x00001fff45027589 */ /* 0x000ea200000e0000 */
[----:B------:R-:W-:Y:S01]  /*0910*/  NOP ;  /* 0x0000000000007918 */ /* 0x000fe20000000000 */
[----:B--2---:R-:W-:-:S13]  /*0920*/  ISETP.NE.AND P0, PT, R2, 0x4, PT ;  /* 0x000000040200780c */ /* 0x004fda0003f05270 */
[----:B------:R-:W-:Y:S05]  /*0930*/  @P0 BRA `(.L_x_12) ;  /* 0x00000000004c0947 */ /* 0x000fea0003800000 */
[----:B-1----:R-:W1:Y:S01]  /*0940*/  S2UR UR5, SR_CgaCtaId ;  /* 0x00000000000579c3 */ /* 0x002e620000008800 */
[----:B------:R-:W-:Y:S01]  /*0950*/  UMOV UR9, 0x100 ;  /* 0x0000010000097882 */ /* 0x000fe20000000000 */
[----:B------:R-:W-:Y:S01]  /*0960*/  UMOV UR7, 0x400 ;  /* 0x0000040000077882 */ /* 0x000fe20000000000 */
[----:B------:R-:W-:Y:S01]  /*0970*/  USEL UR9, UR9, 0xe0, UP2 ;  /* 0x000000e009097887 */ /* 0x000fe20009000000 */
[----:B------:R-:W-:Y:S01]  /*0980*/  UMOV UR4, 0x1 ;  /* 0x0000000100047882 */ /* 0x000fe20000000000 */
[----:B------:R-:W-:Y:S01]  /*0990*/  ELECT P0, URZ, PT ;  /* 0x0000000000ff782f */ /* 0x000fe20003800000 */
[----:B------:R-:W-:-:S04]  /*09a0*/  UIADD3 UR10, UPT, UPT, -UR4, 0x100000, URZ ;  /* 0x00100000040a7890 */ /* 0x000fc8000fffe1ff */
[----:B------:R-:W-:Y:S02]  /*09b0*/  USHF.L.U32 UR11, UR10, 0xb, URZ ;  /* 0x0000000b0a0b7899 */ /* 0x000fe400080006ff */
[----:B------:R-:W-:Y:S02]  /*09c0*/  USHF.L.U32 UR10, UR10, 0x1, URZ ;  /* 0x000000010a0a7899 */ /* 0x000fe400080006ff */
[----:B------:R-:W-:-:S04]  /*09d0*/  UIADD3 UR12, UPT, UPT, -UR9, 0x100000, URZ ;  /* 0x00100000090c7890 */ /* 0x000fc8000fffe1ff */
[----:B------:R-:W-:Y:S02]  /*09e0*/  USHF.L.U32 UR13, UR12, 0xb, URZ ;  /* 0x0000000b0c0d7899 */ /* 0x000fe400080006ff */
[----:B------:R-:W-:Y:S02]  /*09f0*/  USHF.L.U32 UR12, UR12, 0x1, URZ ;  /* 0x000000010c0c7899 */ /* 0x000fe400080006ff */
[----:B-1----:R-:W-:Y:S01]  /*0a00*/  ULEA UR5, UR5, UR7, 0x18 ;  /* 0x0000000705057291 */ /* 0x002fe2000f8ec0ff */
[----:B------:R-:W1:Y:S11]  /*0a10*/  FENCE.VIEW.ASYNC.S ;  /* 0x00000000000073c6 */ /* 0x000e760000000000 */
[----:B-1----:R2:W1:Y:S01]  /*0a20*/  SYNCS.EXCH.64 URZ, [UR5+0xa0], UR10 ;  /* 0x0000a00a05ff75b2 */ /* 0x0024620008000100 */
[----:B------:R2:W1:Y:S01]  /*0a30*/  SYNCS.EXCH.64 URZ, [UR5+0xb0], UR12 ;  /* 0x0000b00c05ff75b2 */ /* 0x0004620008000100 */
[----:B------:R2:W1:Y:S01]  /*0a40*/  SYNCS.EXCH.64 URZ, [UR5+0xa8], UR10 ;  /* 0x0000a80a05ff75b2 */ /* 0x0004620008000100 */
[----:B------:R2:W1:Y:S02]  /*0a50*/  SYNCS.EXCH.64 URZ, [UR5+0xb8], UR12 ;  /* 0x0000b80c05ff75b2 */ /* 0x0004640008000100 */
[----:B--2---:R-:W-:Y:S01]  /*0a60*/  NOP ;  /* 0x0000000000007918 */ /* 0x004fe20000000000 */
.L_x_12:
        /* <DEDUP_REMOVED lines=22> */
[----:B------:R2:W1:Y:S01]  /*0bd0*/  SYNCS.EXCH.64 URZ, [UR7+0xf0], UR4 ;  /* 0x0000f00407ff75b2 */ /* 0x0004620008000100 */
[----:B------:R2:W1:Y:S01]  /*0be0*/  SYNCS.EXCH.64 URZ, [UR7+0xd8], UR10 ;  /* 0x0000d80a07ff75b2 */ /* 0x0004620008000100 */
[----:B------:R2:W1:Y:S02]  /*0bf0*/  SYNCS.EXCH.64 URZ, [UR7+0xf8], UR4 ;  /* 0x0000f80407ff75b2 */ /* 0x0004640008000100 */
[----:B--2---:R-:W-:Y:S01]  /*0c00*/  NOP ;  /* 0x0000000000007918 */ /* 0x004fe20000000000 */
.L_x_13:
        /* <DEDUP_REMOVED lines=18> */
.L_x_14:
[----:B-1----:R-:W1:Y:S01]  /*0d30*/  S2UR UR5, SR_CTAID.X ;  /* 0x00000000000579c3 */ /* 0x002e620000002500 */
[----:B------:R-:W-:-:S05]  /*0d40*/  CS2R.32 R63, SR_CgaSize ;  /* 0x00000000003f7805 */ /* 0x000fca0000008a00 */
[----:B------:R-:W-:-:S05]  /*0d50*/  IMAD R63, R63, -0xa0, RZ ;  /* 0xffffff603f3f7824 */ /* 0x000fca00078e02ff */
[----:B------:R-:W-:-:S14]  /*0d60*/  R2UR UR9, R63 ;  /* 0x000000003f0972ca */ /* 0x000fdc00000e0000 */
[----:B------:R-:W2:Y:S01]  /*0d70*/  LDCU UR9, c[0x0][UR9+0x2b0] ;  /* 0x00005600090977ac */ /* 0x000ea20008000800 */
[----:B------:R-:W-:Y:S01]  /*0d80*/  NOP ;  /* 0x0000000000007918 */ /* 0x000fe20000000000 */
[----:B------:R-:W-:-:S05]  /*0d90*/  CS2R.32 R63, SR_CgaSize ;  /* 0x00000000003f7805 */ /* 0x000fca0000008a00 */
[----:B------:R-:W-:-:S05]  /*0da0*/  IMAD R63, R63, -0xa0, RZ ;  /* 0xffffff603f3f7824 */ /* 0x000fca00078e02ff */
[----:B------:R-:W-:-:S14]  /*0db0*/  R2UR UR7, R63 ;  /* 0x000000003f0772ca */ /* 0x000fdc00000e0000 */
[----:B------:R-:W3:Y:S01]  /*0dc0*/  LDCU UR7, c[0x0][UR7+0x2b4] ;  /* 0x00005680070777ac */ /* 0x000ee20008000800 */
[----:B------:R-:W4:Y:S08]  /*0dd0*/  S2UR UR4, SR_CTAID.Y ;  /* 0x00000000000479c3 */ /* 0x000f300000002600 */
[----:B------:R-:W3:Y:S01]  /*0de0*/  LDC R10, c[0x0][0xb24] ;  /* 0x0002c900ff0a7b82 */ /* 0x000ee20000000800 */
[----:B-1----:R-:W-:-:S02]  /*0df0*/  I2FP.F32.U32 R63, UR5 ;  /* 0x00000005003f7c45 */ /* 0x002fc40008201000 */
[----:B------:R-:W-:-:S05]  /*0e00*/  CS2R.32 R3, SR_CgaSize ;  /* 0x0000000000037805 */ /* 0x000fca0000008a00 */
[----:B------:R-:W-:-:S06]  /*0e10*/  IMAD R3, R3, -0xa0, RZ ;  /* 0xffffff6003037824 */ /* 0x000fcc00078e02ff */
[----:B------:R-:W1:Y:S01]  /*0e20*/  LDC R3, c[0x0][R3+0x2a0] ;  /* 0x0000a80003037b82 */ /* 0x000e620000000800 */
[----:B------:R-:W-:Y:S01]  /*0e30*/  MOV R15, UR5 ;  /* 0x00000005000f7c02 */ /* 0x000fe20008000f00 */
[----:B--2---:R-:W-:Y:S01]  /*0e40*/  FMUL R63, R63, UR9 ;  /* 0x000000093f3f7c20 */ /* 0x004fe20008400000 */
[----:B----4-:R-:W-:Y:S02]  /*0e50*/  I2FP.F32.U32 R62, UR4 ;  /* 0x00000004003e7c45 */ /* 0x010fe40008201000 */
[----:B------:R-:W-:-:S05]  /*0e60*/  CS2R.32 R2, SR_CgaSize ;  /* 0x0000000000027805 */ /* 0x000fca0000008a00 */
[----:B------:R-:W-:-:S06]  /*0e70*/  IMAD R2, R2, -0xa0, RZ ;  /* 0xffffff6002027824 */ /* 0x000fcc00078e02ff */
[----:B------:R-:W2:Y:S01]  /*0e80*/  LDC R2, c[0x0][R2+0x2a4] ;  /* 0x0000a90002027b82 */ /* 0x000ea20000000800 */
[----:B------:R-:W-:Y:S01]  /*0e90*/  MOV R14, UR4 ;  /* 0x00000004000e7c02 */ /* 0x000fe20008000f00 */
[----:B------:R-:W4:Y:S01]  /*0ea0*/  F2I.U32.TRUNC.NTZ R63, R63 ;  /* 0x0000003f003f7305 */ /* 0x000f22000020f000 */
[----:B---3--:R-:W-:-:S05]  /*0eb0*/  FMUL R62, R62, UR7 ;  /* 0x000000073e3e7c20 */ /* 0x008fca0008400000 */
[----:B------:R-:W-:Y:S01]  /*0ec0*/  BAR.SYNC.DEFER_BLOCKING 0x0 ;  /* 0x0000000000007b1d */ /* 0x000fe20000010000 */
[----:B------:R-:W-:-:S05]  /*0ed0*/  ISETP.GE.AND P0, PT, R10, 0x1, PT ;  /* 0x000000010a00780c */ /* 0x000fca0003f06270 */
[----:B------:R-:W3:Y:S02]  /*0ee0*/  F2I.U32.TRUNC.NTZ R62, R62 ;  /* 0x0000003e003e7305 */ /* 0x000ee4000020f000 */
[----:B------:R-:W2:Y:S01]  /*0ef0*/  S2UR UR36, SR_CTAID.Z ;  /* 0x00000000002479c3 */ /* 0x000ea20000002700 */
[----:B----4-:R-:W-:-:S05]  /*0f00*/  IADD3 R63, PT, PT, -R63, RZ, RZ ;  /* 0x000000ff3f3f7210 */ /* 0x010fca0007ffe1ff */
[----:B-1----:R-:W-:Y:S01]  /*0f10*/  IMAD R63, R3, R63, UR5 ;  /* 0x00000005033f7e24 */ /* 0x002fe2000f8e023f */
[----:B---3--:R-:W-:-:S05]  /*0f20*/  IADD3 R62, PT, PT, -R62, RZ, RZ ;  /* 0x000000ff3e3e7210 */ /* 0x008fca0007ffe1ff */
[----:B--2---:R-:W-:Y:S01]  /*0f30*/  IMAD R62, R2, R62, UR4 ;  /* 0x00000004023e7e24 */ /* 0x004fe2000f8e023e */
[----:B------:R-:W-:Y:S06]  /*0f40*/  @!P0 BRA `(.L_x_15) ;  /* 0x0000000000b88947 */ /* 0x000fec0003800000 */
[----:B------:R-:W1:Y:S01]  /*0f50*/  LDC.64 R4, c[0x0][0xb18] ;  /* 0x0002c600ff047b82 */ /* 0x000e620000000a00 */
[----:B------:R-:W-:-:S07]  /*0f60*/  ISETP.NE.AND P0, PT, R10, 0x1, PT ;  /* 0x000000010a00780c */ /* 0x000fce0003f05270 */
[----:B------:R-:W2:Y:S08]  /*0f70*/  LDC R9, c[0x0][0xb0c] ;  /* 0x0002c300ff097b82 */ /* 0x000eb00000000800 */
[----:B------:R-:W3:Y:S08]  /*0f80*/  LDC R12, c[0x0][0x370] ;  /* 0x0000dc00ff0c7b82 */ /* 0x000ef00000000800 */
[----:B------:R-:W4:Y:S01]  /*0f90*/  LDC R11, c[0x0][0x374] ;  /* 0x0000dd00ff0b7b82 */ /* 0x000f220000000800 */
[----:B-1----:R-:W-:-:S07]  /*0fa0*/  ISETP.NE.AND P1, PT, R4, 0x1, PT ;  /* 0x000000010400780c */ /* 0x002fce0003f25270 */
[----:B------:R-:W3:Y:S01]  /*0fb0*/  LDC.64 R6, c[0x0][0xb10] ;  /* 0x0002c400ff067b82 */ /* 0x000ee20000000a00 */
[----:B--2---:R-:W-:-:S07]  /*0fc0*/  ISETP.NE.AND P2, PT, R9, 0x1, PT ;  /* 0x000000010900780c */ /* 0x004fce0003f45270 */
[----:B------:R-:W1:Y:S08]  /*0fd0*/  LDC R8, c[0x0][0xb20] ;  /* 0x0002c800ff087b82 */ /* 0x000e700000000800 */
[----:B------:R-:W2:Y:S01]  /*0fe0*/  LDC.64 R2, c[0x0][0xb28] ;  /* 0x0002ca00ff027b82 */ /* 0x000ea20000000a00 */
[----:B----4-:R-:W-:-:S04]  /*0ff0*/  IMAD.HI.U32 R13, R11, R5, RZ ;  /* 0x000000050b0d7227 */ /* 0x010fc800078e00ff */
[----:B------:R-:W-:-:S04]  /*1000*/  IMAD.HI.U32 R5, R14, R5, RZ ;  /* 0x000000050e057227 */ /* 0x000fc800078e00ff */
[----:B---3--:R-:W-:-:S05]  /*1010*/  IMAD.HI.U32 R16, R12, R6, RZ ;  /* 0x000000060c107227 */ /* 0x008fca00078e00ff */
[-C--:B------:R-:W-:Y:S01]  /*1020*/  @P2 SHF.R.U32.HI R12, RZ, R7.reuse, R16 ;  /* 0x00000007ff0c2219 */ /* 0x080fe20000011610 */
[----:B------:R-:W-:Y:S01]  /*1030*/  IMAD.HI.U32 R16, R15, R6, RZ ;  /* 0x000000060f107227 */ /* 0x000fe200078e00ff */
[-C--:B-1----:R-:W-:Y:S02]  /*1040*/  @P1 SHF.R.U32.HI R11, RZ, R8.reuse, R13 ;  /* 0x00000008ff0b1219 */ /* 0x082fe4000001160d */
[----:B------:R-:W-:Y:S02]  /*1050*/  SHF.R.U32.HI R5, RZ, R8, R5 ;  /* 0x00000008ff057219 */ /* 0x000fe40000011605 */
[----:B------:R-:W-:Y:S02]  /*1060*/  SHF.R.U32.HI R16, RZ, R7, R16 ;  /* 0x00000007ff107219 */ /* 0x000fe40000011610 */
[----:B------:R-:W-:Y:S01]  /*1070*/  SEL R5, R14, R5, !P1 ;  /* 0x000000050e057207 */ /* 0x000fe20004800000 */
[----:B--2---:R-:W-:Y:S01]  /*1080*/  IMAD.HI.U32 R13, R11, R2, RZ ;  /* 0x000000020b0d7227 */ /* 0x004fe200078e00ff */
[----:B------:R-:W-:-:S03]  /*1090*/  SEL R16, R15, R16, !P2 ;  /* 0x000000100f107207 */ /* 0x000fc60005000000 */
[----:B------:R-:W-:Y:S01]  /*10a0*/  IMAD.HI.U32 R6, R12, R2, RZ ;  /* 0x000000020c067227 */ /* 0x000fe200078e00ff */
[----:B------:R-:W-:-:S04]  /*10b0*/  @P0 SHF.R.U32.HI R11, RZ, R3, R13 ;  /* 0x00000003ff0b0219 */ /* 0x000fc8000001160d */
[----:B------:R-:W-:Y:S01]  /*10c0*/  @P0 SHF.R.U32.HI R12, RZ, R3, R6 ;  /* 0x00000003ff0c0219 */ /* 0x000fe20000011606 */
[----:B------:R-:W-:-:S04]  /*10d0*/  IMAD R11, R11, R10, RZ ;  /* 0x0000000a0b0b7224 */ /* 0x000fc800078e02ff */
[----:B------:R-:W-:Y:S01]  /*10e0*/  IMAD R6, R12, R10, RZ ;  /* 0x0000000a0c067224 */ /* 0x000fe200078e02ff */
[----:B------:R-:W-:-:S04]  /*10f0*/  ISETP.GE.AND P1, PT, R5, R11, PT ;  /* 0x0000000b0500720c */ /* 0x000fc80003f26270 */
[----:B------:R-:W-:Y:S01]  /*1100*/  ISETP.GE.OR P1, PT, R16, R6, P1 ;  /* 0x000000061000720c */ /* 0x000fe20000f26670 */
[----:B------:R-:W-:-:S05]  /*1110*/  IMAD.HI.U32 R6, R5, R2, RZ ;  /* 0x0000000205067227 */ /* 0x000fca00078e00ff */
[----:B------:R-:W-:-:S04]  /*1120*/  SHF.R.U32.HI R6, RZ, R3, R6 ;  /* 0x00000003ff067219 */ /* 0x000fc80000011606 */
[----:B------:R-:W-:-:S03]  /*1130*/  SEL R6, R5, R6, !P0 ;  /* 0x0000000605067207 */ /* 0x000fc60004000000 */
[----:B------:R-:W-:Y:S01]  /*1140*/  @!P1 IMAD.HI.U32 R7, R16, R2, RZ ;  /* 0x0000000210079227 */ /* 0x000fe200078e00ff */
[----:B------:R-:W-:-:S04]  /*1150*/  IADD3 R2, PT, PT, -R6, RZ, RZ ;  /* 0x000000ff06027210 */ /* 0x000fc80007ffe1ff */
[----:B------:R-:W-:Y:S01]  /*1160*/  @!P1 SHF.R.U32.HI R3, RZ, R3, R7 ;  /* 0x00000003ff039219 */ /* 0x000fe20000011607 */
[----:B------:R-:W-:Y:S01]  /*1170*/  IMAD R2, R10, R2, R5 ;  /* 0x000000020a027224 */ /* 0x000fe200078e0205 */
[----:B------:R-:W-:Y:S02]  /*1180*/  IADD3 R7, PT, PT, -R5, RZ, RZ ;  /* 0x000000ff05077210 */ /* 0x000fe40007ffe1ff */
[----:B------:R-:W-:-:S03]  /*1190*/  @!P1 SEL R3, R16, R3, !P0 ;  /* 0x0000000310039207 */ /* 0x000fc60004000000 */
[----:B------:R-:W-:Y:S02]  /*11a0*/  IMAD R7, R4, R7, R14 ;  /* 0x0000000704077224 */ /* 0x000fe400078e020e */
[--C-:B------:R-:W-:Y:S02]  /*11b0*/  @!P1 IMAD.IADD R6, R6, 0x1, -R3.reuse ;  /* 0x0000000106069824 */ /* 0x100fe400078e0a03 */
[----:B------:R-:W-:Y:S01]  /*11c0*/  @!P1 IMAD R3, R2, R12, R3 ;  /* 0x0000000c02039224 */ /* 0x000fe200078e0203 */
[----:B------:R-:W-:Y:S01]  /*11d0*/  IADD3 R2, PT, PT, -R16, RZ, RZ ;  /* 0x000000ff10027210 */ /* 0x000fe20007ffe1ff */
[----:B------:R-:W-:Y:S02]  /*11e0*/  @!P1 IMAD R5, R6, R10, R16 ;  /* 0x0000000a06059224 */ /* 0x000fe400078e0210 */
[----:B------:R-:W-:Y:S02]  /*11f0*/  @!P1 IMAD.MOV.U32 R16, RZ, RZ, R3 ;  /* 0x000000ffff109224 */ /* 0x000fe400078e0003 */
[----:B------:R-:W-:-:S02]  /*1200*/  IMAD R2, R9, R2, R15 ;  /* 0x0000000209027224 */ /* 0x000fc400078e020f */
[----:B------:R-:W-:Y:S02]  /*1210*/  IMAD R14, R5, R4, R7 ;  /* 0x00000004050e7224 */ /* 0x000fe400078e0207 */
[----:B------:R-:W-:Y:S02]  /*1220*/  IMAD R15, R16, R9, R2 ;  /* 0x00000009100f7224 */ /* 0x000fe400078e0202 */
.L_x_15:
[----:B------:R-:W1:Y:S01]  /*1230*/  LDCU UR4, c[0x0][0xb30] ;  /* 0x00016600ff0477ac */ /* 0x000e620008000800 */
[----:B------:R-:W2:Y:S08]  /*1240*/  S2UR UR37, SR_CgaCtaId ;  /* 0x00000000002579c3 */ /* 0x000eb00000008800 */
[----:B------:R-:W3:Y:S01]  /*1250*/  LDC R26, c[0x0][0xb24] ;  /* 0x0002c900ff1a7b82 */ /* 0x000ee20000000800 */
[----:B-1----:R-:W-:-:S09]  /*1260*/  UISETP.NE.AND UP1, UPT, UR4, 0x1, UPT ;  /* 0x000000010400788c */ /* 0x002fd2000bf25270 */
[----:B--2---:R-:W-:Y:S05]  /*1270*/  BRA.U UP1, `(.L_x_16) ;  /* 0x0000000101407547 */ /* 0x004fea000b800000 */
[----:B------:R-:W1:Y:S08]  /*1280*/  LDC.64 R4, c[0x0][0xb10] ;  /* 0x0002c400ff047b82 */ /* 0x000e700000000a00 */
[----:B------:R-:W2:Y:S08]  /*1290*/  LDC.64 R2, c[0x0][0xb18] ;  /* 0x0002c600ff027b82 */ /* 0x000eb00000000a00 */
[----:B------:R-:W4:Y:S08]  /*12a0*/  LDC R6, c[0x0][0xb20] ;  /* 0x0002c800ff067b82 */ /* 0x000f300000000800 */
[----:B------:R-:W3:Y:S01]  /*12b0*/  LDC R7, c[0x0][0xb0c] ;  /* 0x0002c300ff077b82 */ /* 0x000ee20000000800 */
[----:B-1----:R-:W-:-:S05]  /*12c0*/  IMAD.HI.U32 R4, R15, R4, RZ ;  /* 0x000000040f047227 */ /* 0x002fca00078e00ff */
[----:B------:R-:W-:Y:S01]  /*12d0*/  SHF.R.U32.HI R4, RZ, R5, R4 ;  /* 0x00000005ff047219 */ /* 0x000fe20000011604 */
[----:B--2---:R-:W-:Y:S01]  /*12e0*/  IMAD.HI.U32 R3, R14, R3, RZ ;  /* 0x000000030e037227 */ /* 0x004fe200078e00ff */
[----:B------:R-:W-:-:S04]  /*12f0*/  ISETP.NE.AND P0, PT, R2, 0x1, PT ;  /* 0x000000010200780c */ /* 0x000fc80003f05270 */
[----:B----4-:R-:W-:-:S04]  /*1300*/  SHF.R.U32.HI R3, RZ, R6, R3 ;  /* 0x00000006ff037219 */ /* 0x010fc80000011603 */
[----:B------:R-:W-:Y:S02]  /*1310*/  SEL R3, R14, R3, !P0 ;  /* 0x000000030e037207 */ /* 0x000fe40004000000 */
[----:B---3--:R-:W-:-:S04]  /*1320*/  ISETP.NE.AND P1, PT, R7, 0x1, PT ;  /* 0x000000010700780c */ /* 0x008fc80003f25270 */
[----:B------:R-:W-:-:S05]  /*1330*/  SEL R4, R15, R4, !P1 ;  /* 0x000000040f047207 */ /* 0x000fca0004800000 */
[----:B------:R-:W-:Y:S02]  /*1340*/  IMAD.IADD R5, R3, 0x1, -R4 ;  /* 0x0000000103057824 */ /* 0x000fe400078e0a04 */
[----:B------:R-:W-:Y:S02]  /*1350*/  IMAD.IADD R3, R4, 0x1, -R3 ;  /* 0x0000000104037824 */ /* 0x000fe400078e0a03 */
[----:B------:R-:W-:Y:S02]  /*1360*/  IMAD R15, R5, R7, R15 ;  /* 0x00000007050f7224 */ /* 0x000fe400078e020f */
[----:B------:R-:W-:-:S07]  /*1370*/  IMAD R14, R3, R2, R14 ;  /* 0x00000002030e7224 */ /* 0x000fce00078e020e */
.L_x_16:
[----:B------:R-:W-:Y:S01]  /*1380*/  BAR.SYNC.DEFER_BLOCKING 0x0 ;  /* 0x0000000000007b1d */ /* 0x000fe20000010000 */
[----:B------:R-:W-:Y:S01]  /*1390*/  UISETP.NE.AND UP1, UPT, UR8, 0x2, UPT ;  /* 0x000000020800788c */ /* 0x000fe2000bf25270 */
[----:B------:R-:W-:Y:S02]  /*13a0*/  ISETP.NE.OR P5, PT, R0, 0x2, !P5 ;  /* 0x000000020000780c */ /* 0x000fe40006fa5670 */
[----:B------:R-:W-:-:S06]  /*13b0*/  LOP3.LUT R2, R75, 0x1f, RZ, 0xc0, !PT ;  /* 0x0000001f4b027812 */ /* 0x000fcc00078ec0ff */
[----:B------:R-:W-:Y:S05]  /*13c0*/  BRA.U UP1, `(.L_x_17) ;  /* 0x0000001101f47547 */ /* 0x000fea000b800000 */
[----:B------:R-:W1:Y:S01]  /*13d0*/  LDCU UR13, c[0x0][0x38c] ;  /* 0x00007180ff0d77ac */ /* 0x000e620008000800 */
[----:B------:R-:W2:Y:S01]  /*13e0*/  LDC R8, c[0x0][0x370] ;  /* 0x0000dc00ff087b82 */ /* 0x000ea20000000800 */
[----:B------:R-:W-:Y:S01]  /*13f0*/  PLOP3.LUT P1, PT, PT, PT, UP2, 0x80, 0x8 ;  /* 0x000000000008781c */ /* 0x000fe20003f2f028 */
[----:B------:R-:W-:Y:S01]  /*1400*/  IMAD.MOV.U32 R17, RZ, RZ, 0x1 ;  /* 0x00000001ff117424 */ /* 0x000fe200078e00ff */
[----:B------:R-:W-:Y:S01]  /*1410*/  ISETP.EQ.OR P4, PT, R2, RZ, P5 ;  /* 0x000000ff0200720c */ /* 0x000fe20002f82670 */
[----:B------:R-:W-:Y:S01]  /*1420*/  IMAD.MOV.U32 R16, RZ, RZ, RZ ;  /* 0x000000ffff107224 */ /* 0x000fe200078e00ff */
[----:B------:R-:W-:Y:S02]  /*1430*/  PLOP3.LUT P1, PT, P1, PT, PT, 0x8, 0x80 ;  /* 0x000000000080781c */ /* 0x000fe40000f2e170 */
[----:B------:R-:W-:Y:S01]  /*1440*/  CS2R R12, SRZ ;  /* 0x00000000000c7805 */ /* 0x000fe2000001ff00 */
[----:B------:R-:W-:Y:S01]  /*1450*/  IMAD.MOV.U32 R11, RZ, RZ, 0x1 ;  /* 0x00000001ff0b7424 */ /* 0x000fe200078e00ff */
[----:B------:R-:W4:Y:S01]  /*1460*/  LDC R0, c[0x0][0x374] ;  /* 0x0000dd00ff007b82 */ /* 0x000f220000000800 */
[----:B------:R-:W2:Y:S01]  /*1470*/  LDCU.64 UR22, c[0x0][0x348] ;  /* 0x00006900ff1677ac */ /* 0x000ea20008000a00 */
[----:B------:R-:W-:Y:S01]  /*1480*/  UMOV UR6, URZ ;  /* 0x000000ff00067c82 */ /* 0x000fe20008000000 */
[----:B-1----:R-:W-:-:S04]  /*1490*/  UIADD3 UR5, UPT, UPT, UR13, 0x3f, URZ ;  /* 0x0000003f0d057890 */ /* 0x002fc8000fffe0ff */
[----:B------:R-:W-:-:S04]  /*14a0*/  USHF.R.S32.HI UR4, URZ, 0x1f, UR5 ;  /* 0x0000001fff047899 */ /* 0x000fc80008011405 */
[----:B------:R-:W-:-:S04]  /*14b0*/  ULEA.HI UR4, UR4, UR5, URZ, 0x6 ;  /* 0x0000000504047291 */ /* 0x000fc8000f8f30ff */
[----:B------:R-:W-:Y:S02]  /*14c0*/  USHF.R.S32.HI UR15, URZ, 0x6, UR4 ;  /* 0x00000006ff0f7899 */ /* 0x000fe40008011404 */
[----:B------:R-:W-:Y:S02]  /*14d0*/  UIADD3 UR4, UPT, UPT, UR13, -0x1, URZ ;  /* 0xffffffff0d047890 */ /* 0x000fe4000fffe0ff */
[----:B------:R-:W-:Y:S02]  /*14e0*/  UISETP.LT.U32.AND UP0, UPT, UR15, 0x6, UPT ;  /* 0x000000060f00788c */ /* 0x000fe4000bf01070 */
[----:B------:R-:W-:Y:S02]  /*14f0*/  UISETP.GE.U32.AND UP1, UPT, UR4, -0x7f, UPT ;  /* 0xffffff810400788c */ /* 0x000fe4000bf26070 */
[----:B------:R-:W-:Y:S02]  /*1500*/  USEL UR14, UR15, 0x6, UP0 ;  /* 0x000000060f0e7887 */ /* 0x000fe40008000000 */
[----:B------:R-:W-:-:S02]  /*1510*/  UIADD3 UR13, UPT, UPT, UR13, 0x7e, URZ ;  /* 0x0000007e0d0d7890 */ /* 0x000fc4000fffe0ff */
[----:B------:R-:W-:Y:S02]  /*1520*/  UIADD3 UR5, UPT, UPT, UR14, -0x1, URZ ;  /* 0xffffffff0e057890 */ /* 0x000fe4000fffe0ff */
[----:B------:R-:W-:-:S03]  /*1530*/  UIADD3 UR7, UPT, UPT, UR15, -UR14, URZ ;  /* 0x8000000e0f077290 */ /* 0x000fc6000fffe0ff */
[----:B------:R-:W-:-:S04]  /*1540*/  @UP1 UIADD3 UR5, UPT, UPT, UR14, URZ, URZ ;  /* 0x000000ff0e051290 */ /* 0x000fc8000fffe0ff */
[----:B--2---:R-:W-:-:S12]  /*1550*/  UIADD3 UR5, UPT, UPT, UR5, 0x1, URZ ;  /* 0x0000000105057890 */ /* 0x004fd8000fffe0ff */
.L_x_35:
[----:B------:R-:W-:Y:S01]  /*1560*/  UISETP.NE.AND UP0, UPT, UR37, URZ, UPT ;  /* 0x000000ff2500728c */ /* 0x000fe2000bf05270 */
[----:B------:R-:W1:Y:S08]  /*1570*/  S2UR UR37, SR_CgaCtaId ;  /* 0x00000000002579c3 */ /* 0x000e700000008800 */
[----:B------:R-:W-:Y:S05]  /*1580*/  BRA.U UP0, `(.L_x_18) ;  /* 0x0000000100347547 */ /* 0x000fea000b800000 */
[----:B------:R-:W2:Y:S01]  /*1590*/  S2R R2, SR_CgaCtaId ;  /* 0x0000000000027919 */ /* 0x000ea20000008800 */
[----:B------:R-:W-:-:S04]  /*15a0*/  MOV R3, 0x400 ;  /* 0x0000040000037802 */ /* 0x000fc80000000f00 */
[----:B--2---:R-:W-:Y:S02]  /*15b0*/  LEA R2, R2, R3, 0x18 ;  /* 0x0000000302027211 */ /* 0x004fe400078ec0ff */
[----:B------:R-:W-:-:S03]  /*15c0*/  SHF.L.U32 R3, R11, 0x1f, RZ ;  /* 0x0000001f0b037819 */ /* 0x000fc600000006ff */
[----:B------:R-:W-:-:S04]  /*15d0*/  IMAD R2, R12, 0x8, R2 ;  /* 0x000000080c027824 */ /* 0x000fc800078e0202 */
[----:B------:R-:W2:Y:S02]  /*15e0*/  SYNCS.PHASECHK.TRANS64.TRYWAIT P0, [R2+URZ+0x110], R3 ;  /* 0x00011003020075a7 */ /* 0x000ea400080011ff */
[----:B--2---:R-:W-:Y:S05]  /*15f0*/  @!P0 BRA `(.L_x_19) ;  /* 0x0000005800a88947 */ /* 0x004fea0003800000 */
.L_x_117:
[----:B------:R-:W-:Y:S01]  /*1600*/  VIADD R12, R12, 0x1 ;  /* 0x000000010c0c7836 */ /* 0x000fe20000000000 */
[----:B------:R2:W-:Y:S04]  /*1610*/  SYNCS.ARRIVE.TRANS64.A1T0 RZ, [R2+URZ+0x100], RZ ;  /* 0x000100ff02ff79a7 */ /* 0x0005e800081000ff */
[----:B------:R-:W-:-:S04]  /*1620*/  ISETP.NE.AND P0, PT, R12, 0x2, PT ;  /* 0x000000020c00780c */ /* 0x000fc80003f05270 */
[----:B------:R-:W-:Y:S02]  /*1630*/  SEL R12, R12, RZ, P0 ;  /* 0x000000ff0c0c7207 */ /* 0x000fe40000000000 */
[----:B--2---:R-:W-:-:S04]  /*1640*/  SEL R2, RZ, 0x1, P0 ;  /* 0x00000001ff027807 */ /* 0x004fc80000000000 */
[----:B------:R-:W-:-:S07]  /*1650*/  LOP3.LUT R11, R11, R2, RZ, 0x3c, !PT ;  /* 0x000000020b0b7212 */ /* 0x000fce00078e3cff */
.L_x_18:
[----:B------:R-:W-:Y:S01]  /*1660*/  UMOV UR4, 0x400 ;  /* 0x0000040000047882 */ /* 0x000fe20000000000 */
[----:B------:R-:W-:Y:S01]  /*1670*/  SHF.L.U32 R2, R17, 0x1f, RZ ;  /* 0x0000001f11027819 */ /* 0x000fe200000006ff */
[----:B-1----:R-:W-:Y:S01]  /*1680*/  ULEA UR4, UR37, UR4, 0x18 ;  /* 0x0000000425047291 */ /* 0x002fe2000f8ec0ff */
[----:B------:R-:W-:Y:S01]  /*1690*/  R2UR UR35, R15 ;  /* 0x000000000f2372ca */ /* 0x000fe200000e0000 */
[----:B------:R-:W-:Y:S01]  /*16a0*/  UISETP.GE.U32.AND UP0, UPT, UR13, 0x7f, UPT ;  /* 0x0000007f0d00788c */ /* 0x000fe2000bf06070 */
[----:B------:R-:W-:Y:S01]  /*16b0*/  R2UR UR19, R14 ;  /* 0x000000000e1372ca */ /* 0x000fe200000e0000 */
[----:B------:R-:W-:Y:S01]  /*16c0*/  ULEA UR8, UR6, UR4, 0x3 ;  /* 0x0000000406087291 */ /* 0x000fe2000f8e18ff */
[----:B------:R-:W-:-:S08]  /*16d0*/  UMOV UR29, URZ ;  /* 0x000000ff001d7c82 */ /* 0x000fd00008000000 */
[----:B------:R1:W2:Y:S01]  /*16e0*/  SYNCS.PHASECHK.TRANS64.TRYWAIT P0, [UR8+0x30], R2 ;  /* 0x00003002ff0075a7 */ /* 0x0002a20008001108 */
[----:B------:R-:W-:Y:S02]  /*16f0*/  USHF.L.U32 UR35, UR35, 0x6, URZ ;  /* 0x0000000623237899 */ /* 0x000fe400080006ff */
[----:B------:R-:W-:Y:S01]  /*1700*/  USHF.L.U32 UR19, UR19, 0x6, URZ ;  /* 0x0000000613137899 */ /* 0x000fe200080006ff */
[----:B------:R-:W-:Y:S11]  /*1710*/  BRA.U !UP0, `(.L_x_20) ;  /* 0x0000000108d47547 */ /* 0x000ff6000b800000 */
[----:B------:R-:W-:Y:S01]  /*1720*/  UMOV UR21, URZ ;  /* 0x000000ff00157c82 */ /* 0x000fe20008000000 */
[----:B------:R-:W-:-:S05]  /*1730*/  UMOV UR42, UR6 ;  /* 0x00000006002a7c82 */ /* 0x000fca0008000000 */
.L_x_25:
[----:B-1----:R-:W-:Y:S01]  /*1740*/  ULEA UR33, UR42, UR4, 0x3 ;  /* 0x000000042a217291 */ /* 0x002fe2000f8e18ff */
[----:B--2---:R-:W-:Y:S01]  /*1750*/  @!P5 MOV R3, 0x8000 ;  /* 0x000080000003d802 */ /* 0x004fe20000000f00 */
[----:B--2---:R-:W-:Y:S10]  /*1760*/  @P0 BRA `(.L_x_21) ;  /* 0x00000000000c0947 */ /* 0x004ff40003800000 */
[----:B------:R-:W-:-:S04]  /*1770*/  SHF.L.U32 R4, R17, 0x1f, RZ ;  /* 0x0000001f11047819 */ /* 0x000fc800000006ff */
[----:B------:R-:W2:Y:S02]  /*1780*/  SYNCS.PHASECHK.TRANS64.TRYWAIT P0, [UR33+0x30], R4 ;  /* 0x00003004ff0075a7 */ /* 0x000ea40008001121 */
[----:B--2---:R-:W-:Y:S05]  /*1790*/  @!P0 BRA `(.L_x_22) ;  /* 0x0000005800548947 */ /* 0x004fea0003800000 */
.L_x_21:
[----:B------:R2:W-:Y:S01]  /*17a0*/  @!P5 SYNCS.ARRIVE.TRANS64 RZ, [UR33], R3 ;  /* 0x00000003ffffd9a7 */ /* 0x0005e20008000021 */
[----:B------:R-:W-:Y:S04]  /*17b0*/  BSSY.RECONVERGENT B0, `(.L_x_23) ;  /* 0x0000003000007945 */ /* 0x000fe80003800200 */
[----:B------:R-:W-:Y:S05]  /*17c0*/  @P4 BRA `(.L_x_24) ;  /* 0x0000000000044947 */ /* 0x000fea0003800000 */
[----:B------:R-:W-:Y:S05]  /*17d0*/  BPT.TRAP 0x1 ;  /* 0x000000040000795c */ /* 0x000fea0000300000 */
.L_x_24:
[----:B------:R-:W-:Y:S05]  /*17e0*/  BSYNC.RECONVERGENT B0 ;  /* 0x0000000000007941 */ /* 0x000fea0003800200 */
.L_x_23:
[----:B------:R-:W-:Y:S02]  /*17f0*/  UIADD3 UR6, UPT, UPT, UR42, 0x1, URZ ;  /* 0x000000012a067890 */ /* 0x000fe4000fffe0ff */
[----:B------:R-:W-:Y:S02]  /*1800*/  UIADD3 UR40, UP1, UPT, UR22, 0x80, URZ ;  /* 0x0000008016287890 */ /* 0x000fe4000ff3e0ff */
[----:B------:R-:W-:Y:S02]  /*1810*/  UISETP.NE.AND UP0, UPT, UR6, 0x6, UPT ;  /* 0x000000060600788c */ /* 0x000fe4000bf05270 */
[----:B------:R-:W-:Y:S02]  /*1820*/  USHF.L.U32 UR34, UR21, 0x6, URZ ;  /* 0x0000000615227899 */ /* 0x000fe400080006ff */
[----:B------:R-:W-:Y:S02]  /*1830*/  USEL UR9, URZ, 0x1, UP0 ;  /* 0x00000001ff097887 */ /* 0x000fe40008000000 */
[----:B------:R-:W-:-:S02]  /*1840*/  USEL UR6, UR6, URZ, UP0 ;  /* 0x000000ff06067287 */ /* 0x000fc40008000000 */
[----:B------:R-:W-:Y:S02]  /*1850*/  UIADD3 UR38, UP0, UPT, UR22, 0x180, URZ ;  /* 0x0000018016267890 */ /* 0x000fe4000ff1e0ff */
[----:B------:R-:W-:Y:S01]  /*1860*/  ULEA UR8, UR6, UR4, 0x3 ;  /* 0x0000000406087291 */ /* 0x000fe2000f8e18ff */
[----:B------:R-:W-:Y:S01]  /*1870*/  LOP3.LUT R17, R17, UR9, RZ, 0x3c, !PT ;  /* 0x0000000911117c12 */ /* 0x000fe2000f8e3cff */
[----:B------:R-:W-:Y:S02]  /*1880*/  UIADD3.X UR41, UPT, UPT, URZ, UR23, URZ, UP1, !UPT ;  /* 0x00000017ff297290 */ /* 0x000fe40008ffe4ff */
[----:B------:R-:W-:Y:S01]  /*1890*/  UIADD3 UR26, UPT, UPT, UR34, 0x20, URZ ;  /* 0x00000020221a7890 */ /* 0x000fe2000fffe0ff */
[----:B-1----:R-:W-:Y:S01]  /*18a0*/  SHF.L.U32 R2, R17, 0x1f, RZ ;  /* 0x0000001f11027819 */ /* 0x002fe200000006ff */
[----:B------:R-:W-:Y:S01]  /*18b0*/  UIADD3.X UR39, UPT, UPT, URZ, UR23, URZ, UP0, !UPT ;  /* 0x00000017ff277290 */ /* 0x000fe200087fe4ff */
[----:B------:R-:W-:Y:S02]  /*18c0*/  UMOV UR30, 0x0 ;  /* 0x00000000001e7882 */ /* 0x000fe40000000000 */
[----:B------:R1:W1:Y:S01]  /*18d0*/  SYNCS.PHASECHK.TRANS64.TRYWAIT P0, [UR8+0x30], R2 ;  /* 0x00003002ff0075a7 */ /* 0x0002620008001108 */
[----:B------:R-:W-:Y:S01]  /*18e0*/  ULEA UR8, UR42, UR4, 0xe ;  /* 0x000000042a087291 */ /* 0x000fe2000f8e70ff */
[----:B------:R-:W-:Y:S01]  /*18f0*/  UMOV UR31, 0x10000000 ;  /* 0x10000000001f7882 */ /* 0x000fe20000000000 */
[----:B------:R-:W-:-:S02]  /*1900*/  UMOV UR25, UR33 ;  /* 0x0000002100197c82 */ /* 0x000fc40008000000 */
[----:B------:R-:W-:Y:S02]  /*1910*/  UIADD3 UR32, UPT, UPT, UR8, 0x6800, URZ ;  /* 0x0000680008207890 */ /* 0x000fe4000fffe0ff */
[----:B------:R-:W-:Y:S02]  /*1920*/  UIADD3 UR24, UPT, UPT, UR8, 0x8800, URZ ;  /* 0x0000880008187890 */ /* 0x000fe4000fffe0ff */
[----:B------:R-:W-:Y:S02]  /*1930*/  UIADD3 UR16, UPT, UPT, UR8, 0x1e800, URZ ;  /* 0x0001e80008107890 */ /* 0x000fe4000fffe0ff */
[----:B------:R-:W-:Y:S01]  /*1940*/  UIADD3 UR8, UPT, UPT, UR8, 0x20800, URZ ;  /* 0x0002080008087890 */ /* 0x000fe2000fffe0ff */
[----:B------:R-:W-:Y:S01]  /*1950*/  UMOV UR27, UR35 ;  /* 0x00000023001b7c82 */ /* 0x000fe20008000000 */
[----:B------:R-:W-:Y:S01]  /*1960*/  UMOV UR28, UR36 ;  /* 0x00000024001c7c82 */ /* 0x000fe20008000000 */
[----:B------:R-:W-:Y:S01]  /*1970*/  UMOV UR17, UR33 ;  /* 0x0000002100117c82 */ /* 0x000fe20008000000 */
[----:B------:R-:W-:Y:S01]  /*1980*/  UMOV UR20, UR36 ;  /* 0x0000002400147c82 */ /* 0x000fe20008000000 */
[----:B------:R-:W-:Y:S01]  /*1990*/  UMOV UR18, UR34 ;  /* 0x0000002200127c82 */ /* 0x000fe20008000000 */
[----:B------:R1:W-:Y:S01]  /*19a0*/  UTMALDG.3D [UR32], [UR40], desc[UR30] ;  /* 0x00001e20280075b4 */ /* 0x0003e20008011000 */
[----:B------:R-:W-:Y:S01]  /*19b0*/  UMOV UR11, UR19 ;  /* 0x00000013000b7c82 */ /* 0x000fe20008000000 */
[----:B------:R-:W-:Y:S01]  /*19c0*/  UMOV UR12, UR36 ;  /* 0x00000024000c7c82 */ /* 0x000fe20008000000 */
[----:B------:R-:W-:Y:S01]  /*19d0*/  UMOV UR9, UR33 ;  /* 0x0000002100097c82 */ /* 0x000fe20008000000 */
[----:B------:R-:W-:Y:S01]  /*19e0*/  UMOV UR10, UR26 ;  /* 0x0000001a000a7c82 */ /* 0x000fe20008000000 */
[----:B------:R-:W-:Y:S01]  /*19f0*/  UIADD3 UR21, UPT, UPT, UR21, 0x1, URZ ;  /* 0x0000000115157890 */ /* 0x000fe2000fffe0ff */
[----:B------:R-:W-:Y:S01]  /*1a00*/  UMOV UR29, UR5 ;  /* 0x00000005001d7c82 */ /* 0x000fe20008000000 */
[----:B------:R1:W-:Y:S02]  /*1a10*/  UTMALDG.3D [UR24], [UR40], desc[UR30] ;  /* 0x00001e18280075b4 */ /* 0x0003e40008011000 */
[----:B------:R-:W-:Y:S01]  /*1a20*/  UISETP.NE.AND UP0, UPT, UR21, UR5, UPT ;  /* 0x000000051500728c */ /* 0x000fe2000bf05270 */
[----:B------:R-:W-:Y:S01]  /*1a30*/  UMOV UR42, UR6 ;  /* 0x00000006002a7c82 */ /* 0x000fe20008000000 */
[----:B------:R1:W-:Y:S01]  /*1a40*/  UTMALDG.3D [UR16], [UR38], desc[UR30] ;  /* 0x00001e10260075b4 */ /* 0x0003e20008011000 */
[----:B------:R1:W-:Y:S06]  /*1a50*/  UTMALDG.3D [UR8], [UR38], desc[UR30] ;  /* 0x00001e08260075b4 */ /* 0x0003ec0008011000 */
[----:B------:R-:W-:Y:S05]  /*1a60*/  BRA.U UP0, `(.L_x_25) ;  /* 0xfffffffd00347547 */ /* 0x000fea000b83ffff */
.L_x_20:
[----:B-1----:R-:W-:Y:S01]  /*1a70*/  ULEA UR8, UR6, UR4, 0x3 ;  /* 0x0000000406087291 */ /* 0x002fe2000f8e18ff */
[----:B------:R-:W-:Y:S01]  /*1a80*/  SHF.L.U32 R2, R17, 0x1f, RZ ;  /* 0x0000001f11027819 */ /* 0x000fe200000006ff */
[----:B------:R-:W-:Y:S01]  /*1a90*/  @!P1 SYNCS.ARRIVE.TRANS64.A1T0 RZ, [UR4+0x98], RZ ;  /* 0x000098ffffff99a7 */ /* 0x000fe20008100004 */
[----:B------:R-:W-:-:S06]  /*1aa0*/  UISETP.GT.AND UP0, UPT, UR15, UR14, UPT ;  /* 0x0000000e0f00728c */ /* 0x000fcc000bf04270 */
[----:B--2---:R1:W2:Y:S03]  /*1ab0*/  SYNCS.PHASECHK.TRANS64.TRYWAIT P0, [UR8+0x30], R2 ;  /* 0x00003002ff0075a7 */ /* 0x0042a60008001108 */
[----:B------:R-:W-:Y:S05]  /*1ac0*/  BRA.U !UP0, `(.L_x_26) ;  /* 0x0000000108d07547 */ /* 0x000fea000b800000 */
[----:B------:R-:W-:Y:S01]  /*1ad0*/  UIADD3 UR21, UPT, UPT, UR7, UR29, URZ ;  /* 0x0000001d07157290 */ /* 0x000fe2000fffe0ff */
[----:B------:R-:W-:-:S11]  /*1ae0*/  UMOV UR42, UR6 ;  /* 0x00000006002a7c82 */ /* 0x000fd60008000000 */
.L_x_31:
[----:B-1----:R-:W-:Y:S01]  /*1af0*/  ULEA UR33, UR42, UR4, 0x3 ;  /* 0x000000042a217291 */ /* 0x002fe2000f8e18ff */
[----:B--2---:R-:W-:Y:S01]  /*1b00*/  @!P5 MOV R3, 0x8000 ;  /* 0x000080000003d802 */ /* 0x004fe20000000f00 */
[----:B--2---:R-:W-:Y:S10]  /*1b10*/  @P0 BRA `(.L_x_27) ;  /* 0x00000000000c0947 */ /* 0x004ff40003800000 */
[----:B------:R-:W-:-:S04]  /*1b20*/  SHF.L.U32 R4, R17, 0x1f, RZ ;  /* 0x0000001f11047819 */ /* 0x000fc800000006ff */
[----:B------:R-:W2:Y:S02]  /*1b30*/  SYNCS.PHASECHK.TRANS64.TRYWAIT P0, [UR33+0x30], R4 ;  /* 0x00003004ff0075a7 */ /* 0x000ea40008001121 */
[----:B--2---:R-:W-:Y:S05]  /*1b40*/  @!P0 BRA `(.L_x_28) ;  /* 0x0000005400808947 */ /* 0x004fea0003800000 */
.L_x_27:
[----:B------:R2:W-:Y:S01]  /*1b50*/  @!P5 SYNCS.ARRIVE.TRANS64 RZ, [UR33], R3 ;  /* 0x00000003ffffd9a7 */ /* 0x0005e20008000021 */
[----:B------:R-:W-:Y:S04]  /*1b60*/  BSSY.RECONVERGENT B0, `(.L_x_29) ;  /* 0x0000003000007945 */ /* 0x000fe80003800200 */
[----:B------:R-:W-:Y:S05]  /*1b70*/  @P4 BRA `(.L_x_30) ;  /* 0x0000000000044947 */ /* 0x000fea0003800000 */
[----:B------:R-:W-:Y:S05]  /*1b80*/  BPT.TRAP 0x1 ;  /* 0x000000040000795c */ /* 0x000fea0000300000 */
.L_x_30:
[----:B------:R-:W-:Y:S05]  /*1b90*/  BSYNC.RECONVERGENT B0 ;  /* 0x0000000000007941 */ /* 0x000fea0003800200 */
.L_x_29:
        /* <DEDUP_REMOVED lines=31> */
[----:B------:R-:W-:Y:S01]  /*1d90*/  UMOV UR10, UR26 ;  /* 0x0000001a000a7c82 */ /* 0x000fe20008000000 */
[----:B------:R-:W-:Y:S01]  /*1da0*/  UIADD3 UR29, UPT, UPT, UR29, 0x1, URZ ;  /* 0x000000011d1d7890 */ /* 0x000fe2000fffe0ff */
[----:B------:R1:W-:Y:S01]  /*1db0*/  UTMALDG.3D [UR24], [UR40], desc[UR30] ;  /* 0x00001e18280075b4 */ /* 0x0003e20008011000 */
[----:B------:R-:W-:-:S02]  /*1dc0*/  UMOV UR42, UR6 ;  /* 0x00000006002a7c82 */ /* 0x000fc40008000000 */
[----:B------:R-:W-:Y:S01]  /*1dd0*/  UISETP.NE.AND UP0, UPT, UR29, UR21, UPT ;  /* 0x000000151d00728c */ /* 0x000fe2000bf05270 */
[----:B------:R1:W-:Y:S01]  /*1de0*/  UTMALDG.3D [UR16], [UR38], desc[UR30] ;  /* 0x00001e10260075b4 */ /* 0x0003e20008011000 */
[----:B------:R1:W-:Y:S07]  /*1df0*/  UTMALDG.3D [UR8], [UR38], desc[UR30] ;  /* 0x00001e08260075b4 */ /* 0x0003ee0008011000 */
[----:B------:R-:W-:Y:S05]  /*1e00*/  BRA.U UP0, `(.L_x_31) ;  /* 0xfffffffd00387547 */ /* 0x000fea000b83ffff */
.L_x_26:
[C---:B-1----:R-:W-:Y:S01]  /*1e10*/  LEA R2, R16.reuse, UR4, 0x3 ;  /* 0x0000000410027c11 */ /* 0x042fe2000f8e18ff */
[----:B------:R-:W-:Y:S01]  /*1e20*/  NOP ;  /* 0x0000000000007918 */ /* 0x000fe20000000000 */
[----:B--2---:R-:W-:Y:S02]  /*1e30*/  SHF.L.U32 R3, R13, 0x1f, RZ ;  /* 0x0000001f0d037819 */ /* 0x004fe400000006ff */
[----:B------:R-:W-:Y:S02]  /*1e40*/  LEA R4, R16, UR4, 0x4 ;  /* 0x0000000410047c11 */ /* 0x000fe4000f8e20ff */
[----:B------:R-:W1:Y:S02]  /*1e50*/  SYNCS.PHASECHK.TRANS64.TRYWAIT P0, [R2+URZ+0xa0], R3 ;  /* 0x0000a003020075a7 */ /* 0x000e6400080011ff */
[----:B-1----:R-:W-:Y:S05]  /*1e60*/  @!P0 BRA `(.L_x_32) ;  /* 0x0000005000d08947 */ /* 0x002fea0003800000 */
.L_x_120:
[----:B------:R-:W2:Y:S01]  /*1e70*/  LDS.128 R4, [R4+0x130] ;  /* 0x0001300004047984 */ /* 0x000ea20000000c00 */
[----:B---3--:R-:W-:Y:S01]  /*1e80*/  ISETP.GE.AND P0, PT, R26, 0x1, PT ;  /* 0x000000011a00780c */ /* 0x008fe20003f06270 */
[----:B-1----:R-:W-:Y:S01]  /*1e90*/  VIADD R2, R2, 0xb0 ;  /* 0x000000b002027836 */ /* 0x002fe20000000000 */
[----:B------:R-:W-:Y:S01]  /*1ea0*/  @!PT LDS RZ, [RZ] ;  /* 0x00000000fffff984 */ /* 0x000fe20000000800 */
[----:B------:R-:W-:Y:S01]  /*1eb0*/  @!PT LDS RZ, [RZ] ;  /* 0x00000000fffff984 */ /* 0x000fe20000000800 */
[----:B------:R-:W-:Y:S01]  /*1ec0*/  @!PT LDS RZ, [RZ] ;  /* 0x00000000fffff984 */ /* 0x000fe20000000800 */
[----:B------:R-:W-:Y:S01]  /*1ed0*/  @!PT LDS RZ, [RZ] ;  /* 0x00000000fffff984 */ /* 0x000fe20000000800 */
[----:B------:R1:W-:Y:S06]  /*1ee0*/  MEMBAR.ALL.CTA ;  /* 0x0000000000007992 */ /* 0x0003ec0000008000 */
[----:B-1----:R-:W1:Y:S01]  /*1ef0*/  FENCE.VIEW.ASYNC.S ;  /* 0x00000000000073c6 */ /* 0x002e620000000000 */
[----:B------:R-:W-:-:S04]  /*1f00*/  PRMT R2, RZ, 0x654, R2 ;  /* 0x00000654ff027816 */ /* 0x000fc80000000002 */
[----:B-1----:R1:W-:Y:S01]  /*1f10*/  SYNCS.ARRIVE.TRANS64.RED.A1T0 RZ, [R2+URZ], RZ ;  /* 0x000000ff02ff79a7 */ /* 0x0023e200081004ff */
[----:B--2---:R-:W-:-:S13]  /*1f20*/  LOP3.LUT P2, RZ, R6, 0x1, RZ, 0xc0, !PT ;  /* 0x0000000106ff7812 */ /* 0x004fda000784c0ff */
[----:B------:R-:W-:Y:S01]  /*1f30*/  @P2 SHF.R.U32.HI R3, RZ, 0x10, R5 ;  /* 0x00000010ff032819 */ /* 0x000fe20000011605 */
[----:B------:R-:W-:Y:S01]  /*1f40*/  VOTEU.ANY UP0, P2 ;  /* 0x0000000000ff7886 */ /* 0x000fe20001000100 */
[----:B------:R-:W-:Y:S02]  /*1f50*/  @P2 MOV R10, R4 ;  /* 0x00000004000a2202 */ /* 0x000fe40000000f00 */
[----:B------:R-:W-:Y:S02]  /*1f60*/  @P2 R2UR.BROADCAST UR8, R3 ;  /* 0x00000000030822ca */ /* 0x000fe400008e0000 */
[----:B------:R-:W-:-:S11]  /*1f70*/  @P2 LOP3.LUT R9, R5, 0xffff, RZ, 0xc0, !PT ;  /* 0x0000ffff05092812 */ /* 0x000fd600078ec0ff */
[----:B------:R-:W-:Y:S01]  /*1f80*/  @UP0 UMOV UR36, UR8 ;  /* 0x0000000800240c82 */ /* 0x000fe20008000000 */
[----:B-1----:R-:W-:Y:S05]  /*1f90*/  @!P0 BRA `(.L_x_33) ;  /* 0x0000000000b88947 */ /* 0x002fea0003800000 */
[----:B------:R-:W4:Y:S01]  /*1fa0*/  LDC.64 R4, c[0x0][0xb18] ;  /* 0x0002c600ff047b82 */ /* 0x000f220000000a00 */
[----:B------:R-:W-:-:S07]  /*1fb0*/  ISETP.NE.AND P3, PT, R26, 0x1, PT ;  /* 0x000000011a00780c */ /* 0x000fce0003f65270 */
[----:B------:R-:W1:Y:S08]  /*1fc0*/  LDC.64 R6, c[0x0][0xb10] ;  /* 0x0002c400ff067b82 */ /* 0x000e700000000a00 */
[----:B------:R-:W2:Y:S08]  /*1fd0*/  LDC R14, c[0x0][0xb20] ;  /* 0x0002c800ff0e7b82 */ /* 0x000eb00000000800 */
[----:B------:R-:W3:Y:S01]  /*1fe0*/  LDC R15, c[0x0][0xb0c] ;  /* 0x0002c300ff0f7b82 */ /* 0x000ee20000000800 */
[----:B----4-:R-:W-:Y:S01]  /*1ff0*/  IMAD.HI.U32 R19, R0, R5, RZ ;  /* 0x0000000500137227 */ /* 0x010fe200078e00ff */
[----:B------:R-:W-:-:S03]  /*2000*/  ISETP.NE.AND P0, PT, R4, 0x1, PT ;  /* 0x000000010400780c */ /* 0x000fc60003f05270 */
[----:B------:R-:W-:-:S03]  /*2010*/  IMAD.HI.U32 R5, R9, R5, RZ ;  /* 0x0000000509057227 */ /* 0x000fc600078e00ff */
[----:B------:R-:W4:Y:S01]  /*2020*/  LDC.64 R2, c[0x0][0xb28] ;  /* 0x0002ca00ff027b82 */ /* 0x000f220000000a00 */
[----:B-1----:R-:W-:-:S04]  /*2030*/  IMAD.HI.U32 R20, R8, R6, RZ ;  /* 0x0000000608147227 */ /* 0x002fc800078e00ff */
[----:B------:R-:W-:Y:S01]  /*2040*/  IMAD.HI.U32 R21, R10, R6, RZ ;  /* 0x000000060a157227 */ /* 0x000fe200078e00ff */
[----:B------:R-:W-:Y:S02]  /*2050*/  SHF.R.U32.HI R20, RZ, R7, R20 ;  /* 0x00000007ff147219 */ /* 0x000fe40000011614 */
[-C--:B--2---:R-:W-:Y:S02]  /*2060*/  SHF.R.U32.HI R19, RZ, R14.reuse, R19 ;  /* 0x0000000eff137219 */ /* 0x084fe40000011613 */
[----:B------:R-:W-:Y:S02]  /*2070*/  SHF.R.U32.HI R5, RZ, R14, R5 ;  /* 0x0000000eff057219 */ /* 0x000fe40000011605 */
[----:B------:R-:W-:Y:S02]  /*2080*/  SEL R19, R0, R19, !P0 ;  /* 0x0000001300137207 */ /* 0x000fe40004000000 */
[----:B------:R-:W-:Y:S02]  /*2090*/  SHF.R.U32.HI R21, RZ, R7, R21 ;  /* 0x00000007ff157219 */ /* 0x000fe40000011615 */
[----:B---3--:R-:W-:-:S02]  /*20a0*/  ISETP.NE.AND P1, PT, R15, 0x1, PT ;  /* 0x000000010f00780c */ /* 0x008fc40003f25270 */
[----:B------:R-:W-:Y:S02]  /*20b0*/  SEL R5, R9, R5, !P0 ;  /* 0x0000000509057207 */ /* 0x000fe40004000000 */
[----:B------:R-:W-:Y:S02]  /*20c0*/  SEL R20, R8, R20, !P1 ;  /* 0x0000001408147207 */ /* 0x000fe40004800000 */
[----:B------:R-:W-:Y:S01]  /*20d0*/  SEL R21, R10, R21, !P1 ;  /* 0x000000150a157207 */ /* 0x000fe20004800000 */
[----:B----4-:R-:W-:-:S04]  /*20e0*/  IMAD.HI.U32 R18, R19, R2, RZ ;  /* 0x0000000213127227 */ /* 0x010fc800078e00ff */
        /* <DEDUP_REMOVED lines=10> */
[----:B------:R-:W-:-:S04]  /*2190*/  @!P0 IMAD.HI.U32 R7, R21, R2, RZ ;  /* 0x0000000215078227 */ /* 0x000fc800078e00ff */
[----:B------:R-:W-:Y:S01]  /*21a0*/  IMAD.MOV R2, RZ, RZ, -R6 ;  /* 0x000000ffff027224 */ /* 0x000fe200078e0a06 */
[----:B------:R-:W-:Y:S02]  /*21b0*/  @!P0 SHF.R.U32.HI R3, RZ, R3, R7 ;  /* 0x00000003ff038219 */ /* 0x000fe40000011607 */
[----:B------:R-:W-:Y:S01]  /*21c0*/  IADD3 R7, PT, PT, -R5, RZ, RZ ;  /* 0x000000ff05077210 */ /* 0x000fe20007ffe1ff */
[----:B------:R-:W-:Y:S01]  /*21d0*/  IMAD R2, R26, R2, R5 ;  /* 0x000000021a027224 */ /* 0x000fe200078e0205 */
        /* <DEDUP_REMOVED lines=10> */
.L_x_33:
[----:B------:R-:W1:Y:S02]  /*2280*/  LDCU UR8, c[0x0][0xb30] ;  /* 0x00016600ff0877ac */ /* 0x000e640008000800 */
[----:B-1----:R-:W-:-:S09]  /*2290*/  UISETP.NE.AND UP0, UPT, UR8, 0x1, UPT ;  /* 0x000000010800788c */ /* 0x002fd2000bf05270 */
[----:B------:R-:W-:Y:S05]  /*22a0*/  BRA.U UP0, `(.L_x_34) ;  /* 0x0000000100407547 */ /* 0x000fea000b800000 */
[----:B------:R-:W1:Y:S08]  /*22b0*/  LDC.64 R4, c[0x0][0xb10] ;  /* 0x0002c400ff047b82 */ /* 0x000e700000000a00 */
[----:B------:R-:W2:Y:S08]  /*22c0*/  LDC.64 R2, c[0x0][0xb18] ;  /* 0x0002c600ff027b82 */ /* 0x000eb00000000a00 */
[----:B------:R-:W3:Y:S08]  /*22d0*/  LDC R6, c[0x0][0xb20] ;  /* 0x0002c800ff067b82 */ /* 0x000ef00000000800 */
[----:B------:R-:W4:Y:S01]  /*22e0*/  LDC R7, c[0x0][0xb0c] ;  /* 0x0002c300ff077b82 */ /* 0x000f220000000800 */
[----:B-1----:R-:W-:-:S05]  /*22f0*/  IMAD.HI.U32 R4, R10, R4, RZ ;  /* 0x000000040a047227 */ /* 0x002fca00078e00ff */
[----:B------:R-:W-:Y:S01]  /*2300*/  SHF.R.U32.HI R4, RZ, R5, R4 ;  /* 0x00000005ff047219 */ /* 0x000fe20000011604 */
[----:B--2---:R-:W-:Y:S01]  /*2310*/  IMAD.HI.U32 R3, R9, R3, RZ ;  /* 0x0000000309037227 */ /* 0x004fe200078e00ff */
[----:B------:R-:W-:-:S04]  /*2320*/  ISETP.NE.AND P0, PT, R2, 0x1, PT ;  /* 0x000000010200780c */ /* 0x000fc80003f05270 */
[----:B---3--:R-:W-:-:S04]  /*2330*/  SHF.R.U32.HI R3, RZ, R6, R3 ;  /* 0x00000006ff037219 */ /* 0x008fc80000011603 */
[----:B------:R-:W-:Y:S02]  /*2340*/  SEL R3, R9, R3, !P0 ;  /* 0x0000000309037207 */ /* 0x000fe40004000000 */
[----:B----4-:R-:W-:-:S04]  /*2350*/  ISETP.NE.AND P1, PT, R7, 0x1, PT ;  /* 0x000000010700780c */ /* 0x010fc80003f25270 */
[----:B------:R-:W-:-:S05]  /*2360*/  SEL R4, R10, R4, !P1 ;  /* 0x000000040a047207 */ /* 0x000fca0004800000 */
[----:B------:R-:W-:Y:S02]  /*2370*/  IMAD.IADD R5, R3, 0x1, -R4 ;  /* 0x0000000103057824 */ /* 0x000fe400078e0a04 */
[----:B------:R-:W-:Y:S02]  /*2380*/  IMAD.IADD R3, R4, 0x1, -R3 ;  /* 0x0000000104037824 */ /* 0x000fe400078e0a03 */
[----:B------:R-:W-:Y:S02]  /*2390*/  IMAD R10, R5, R7, R10 ;  /* 0x00000007050a7224 */ /* 0x000fe400078e020a */
[----:B------:R-:W-:-:S07]  /*23a0*/  IMAD R9, R3, R2, R9 ;  /* 0x0000000203097224 */ /* 0x000fce00078e0209 */
.L_x_34:
[----:B------:R-:W-:Y:S01]  /*23b0*/  VIADD R16, R16, 0x1 ;  /* 0x0000000110107836 */ /* 0x000fe20000000000 */
[----:B------:R-:W-:Y:S01]  /*23c0*/  PLOP3.LUT P1, PT, PT, PT, PT, 0x80, 0x8 ;  /* 0x000000000008781c */ /* 0x000fe20003f2f070 */
[----:B------:R-:W-:Y:S02]  /*23d0*/  IMAD.IADD R15, R10, 0x1, R63 ;  /* 0x000000010a0f7824 */ /* 0x000fe400078e023f */
[----:B------:R-:W-:Y:S01]  /*23e0*/  IMAD.IADD R14, R9, 0x1, R62 ;  /* 0x00000001090e7824 */ /* 0x000fe200078e023e */
[----:B------:R-:W-:-:S04]  /*23f0*/  ISETP.NE.AND P0, PT, R16, 0x2, PT ;  /* 0x000000021000780c */ /* 0x000fc80003f05270 */
[----:B------:R-:W-:Y:S02]  /*2400*/  SEL R2, RZ, 0x1, P0 ;  /* 0x00000001ff027807 */ /* 0x000fe40000000000 */
[----:B------:R-:W-:Y:S02]  /*2410*/  SEL R16, R16, RZ, P0 ;  /* 0x000000ff10107207 */ /* 0x000fe40000000000 */
[----:B------:R-:W-:Y:S01]  /*2420*/  LOP3.LUT R13, R13, R2, RZ, 0x3c, !PT ;  /* 0x000000020d0d7212 */ /* 0x000fe200078e3cff */
[----:B------:R-:W-:Y:S06]  /*2430*/  @P2 BRA `(.L_x_35) ;  /* 0xfffffff000482947 */ /* 0x000fec000383ffff */
[----:B------:R-:W-:Y:S01]  /*2440*/  UIADD3 UR4, UPT, UPT, UR4, 0x30, URZ ;  /* 0x0000003004047890 */ /* 0x000fe2000fffe0ff */
[----:B------:R-:W-:-:S03]  /*2450*/  SHF.L.U32 R2, R17, 0x1f, RZ ;  /* 0x0000001f11027819 */ /* 0x000fc600000006ff */
[----:B------:R-:W-:-:S09]  /*2460*/  ULEA UR5, UR6, UR4, 0x3 ;  /* 0x0000000406057291 */ /* 0x000fd2000f8e18ff */
[----:B------:R-:W1:Y:S02]  /*2470*/  SYNCS.PHASECHK.TRANS64.TRYWAIT P0, [UR5], R2 ;  /* 0x00000002ff0075a7 */ /* 0x000e640008001105 */
[----:B-1----:R-:W-:Y:S05]  /*2480*/  @!P0 BRA `(.L_x_36) ;  /* 0x0000004c005c8947 */ /* 0x002fea0003800000 */
.L_x_122:
[----:B------:R-:W-:-:S04]  /*2490*/  UIADD3 UR6, UPT, UPT, UR6, 0x1, URZ ;  /* 0x0000000106067890 */ /* 0x000fc8000fffe0ff */
[----:B------:R-:W-:-:S04]  /*24a0*/  UISETP.NE.AND UP0, UPT, UR6, 0x6, UPT ;  /* 0x000000060600788c */ /* 0x000fc8000bf05270 */
[----:B------:R-:W-:Y:S02]  /*24b0*/  USEL UR7, URZ, 0x1, UP0 ;  /* 0x00000001ff077887 */ /* 0x000fe40008000000 */
[----:B------:R-:W-:-:S04]  /*24c0*/  USEL UR6, UR6, URZ, UP0 ;  /* 0x000000ff06067287 */ /* 0x000fc80008000000 */
[----:B------:R-:W-:Y:S01]  /*24d0*/  ULEA UR5, UR6, UR4, 0x3 ;  /* 0x0000000406057291 */ /* 0x000fe2000f8e18ff */
[----:B-1----:R-:W-:-:S04]  /*24e0*/  LOP3.LUT R2, R17, UR7, RZ, 0x3c, !PT ;  /* 0x0000000711027c12 */ /* 0x002fc8000f8e3cff */
[----:B------:R-:W-:-:S04]  /*24f0*/  SHF.L.U32 R3, R2, 0x1f, RZ ;  /* 0x0000001f02037819 */ /* 0x000fc800000006ff */
[----:B------:R-:W1:Y:S02]  /*2500*/  SYNCS.PHASECHK.TRANS64.TRYWAIT P0, [UR5], R3 ;  /* 0x00000003ff0075a7 */ /* 0x000e640008001105 */
[----:B-1----:R-:W-:Y:S05]  /*2510*/  @!P0 BRA `(.L_x_37) ;  /* 0x0000004c00508947 */ /* 0x002fea0003800000 */
.L_x_124:
[----:B------:R-:W-:-:S04]  /*2520*/  UIADD3 UR6, UPT, UPT, UR6, 0x1, URZ ;  /* 0x0000000106067890 */ /* 0x000fc8000fffe0ff */
[----:B------:R-:W-:-:S04]  /*2530*/  UISETP.NE.AND UP0, UPT, UR6, 0x6, UPT ;  /* 0x000000060600788c */ /* 0x000fc8000bf05270 */
[----:B------:R-:W-:Y:S02]  /*2540*/  USEL UR7, URZ, 0x1, UP0 ;  /* 0x00000001ff077887 */ /* 0x000fe40008000000 */
[----:B------:R-:W-:-:S04]  /*2550*/  USEL UR6, UR6, URZ, UP0 ;  /* 0x000000ff06067287 */ /* 0x000fc80008000000 */
[----:B------:R-:W-:Y:S01]  /*2560*/  ULEA UR5, UR6, UR4, 0x3 ;  /* 0x0000000406057291 */ /* 0x000fe2000f8e18ff */
[----:B------:R-:W-:-:S04]  /*2570*/  LOP3.LUT R2, R2, UR7, RZ, 0x3c, !PT ;  /* 0x0000000702027c12 */ /* 0x000fc8000f8e3cff */
[----:B-1----:R-:W-:-:S04]  /*2580*/  SHF.L.U32 R3, R2, 0x1f, RZ ;  /* 0x0000001f02037819 */ /* 0x002fc800000006ff */
[----:B------:R-:W1:Y:S02]  /*2590*/  SYNCS.PHASECHK.TRANS64.TRYWAIT P0, [UR5], R3 ;  /* 0x00000003ff0075a7 */ /* 0x000e640008001105 */
[----:B-1----:R-:W-:Y:S05]  /*25a0*/  @!P0 BRA `(.L_x_38) ;  /* 0x0000004c00448947 */ /* 0x002fea0003800000 */
.L_x_126:
        /* <DEDUP_REMOVED lines=9> */
.L_x_128:
        /* <DEDUP_REMOVED lines=9> */
.L_x_130:
[----:B------:R-:W-:-:S04]  /*26d0*/  UIADD3 UR6, UPT, UPT, UR6, 0x1, URZ ;  /* 0x0000000106067890 */ /* 0x000fc8000fffe0ff */
[----:B------:R-:W-:-:S04]  /*26e0*/  UISETP.NE.AND UP0, UPT, UR6, 0x6, UPT ;  /* 0x000000060600788c */ /* 0x000fc8000bf05270 */
[----:B------:R-:W-:Y:S02]  /*26f0*/  USEL UR5, URZ, 0x1, UP0 ;  /* 0x00000001ff057887 */ /* 0x000fe40008000000 */
[----:B------:R-:W-:-:S04]  /*2700*/  USEL UR6, UR6, URZ, UP0 ;  /* 0x000000ff06067287 */ /* 0x000fc80008000000 */
[----:B------:R-:W-:Y:S01]  /*2710*/  ULEA UR6, UR6, UR4, 0x3 ;  /* 0x0000000406067291 */ /* 0x000fe2000f8e18ff */
[----:B------:R-:W-:-:S04]  /*2720*/  LOP3.LUT R2, R2, UR5, RZ, 0x3c, !PT ;  /* 0x0000000502027c12 */ /* 0x000fc8000f8e3cff */
[----:B------:R-:W-:Y:S01]  /*2730*/  SHF.L.U32 R2, R2, 0x1f, RZ ;  /* 0x0000001f02027819 */ /* 0x000fe200000006ff */
[----:B-1--4-:R-:W-:-:S07]  /*2740*/  IMAD.U32 R0, RZ, RZ, UR6 ;  /* 0x00000006ff007e24 */ /* 0x012fce000f8e00ff */
.L_x_41:
[----:B-1----:R1:W2:Y:S02]  /*2750*/  SYNCS.PHASECHK.TRANS64.TRYWAIT P0, [R0+URZ], R2 ;  /* 0x00000002000075a7 */ /* 0x0022a400080011ff */
[----:B--2---:R-:W-:Y:S05]  /*2760*/  @!P0 NANOSLEEP.SYNCS 0x989680 ;  /* 0x009896800000895d */ /* 0x004fea0003900000 */
[----:B------:R-:W2:Y:S02]  /*2770*/  @!P0 SYNCS.PHASECHK.TRANS64 P0, [R0+URZ], R2 ;  /* 0x00000002000085a7 */ /* 0x000ea400080010ff */
[----:B--2---:R-:W-:Y:S05]  /*2780*/  @P0 EXIT ;  /* 0x000000000000094d */ /* 0x004fea0003800000 */
[----:B------:R-:W-:Y:S05]  /*2790*/  BRA `(.L_x_41) ;  /* 0xfffffffc00ec7947 */ /* 0x000fea000383ffff */
.L_x_17:
[----:B------:R-:W-:-:S04]  /*27a0*/  UISETP.NE.AND UP1, UPT, UR37, URZ, UPT ;  /* 0x000000ff2500728c */ /* 0x000fc8000bf25270 */
[----:B------:R-:W-:-:S09]  /*27b0*/  UISETP.NE.OR UP1, UPT, UR8, 0x1, UP1 ;  /* 0x000000010800788c */ /* 0x000fd20008f25670 */
[----:B------:R-:W-:Y:S05]  /*27c0*/  BRA.U UP1, `(.L_x_42) ;  /* 0x0000000501487547 */ /* 0x000fea000b800000 */
[----:B------:R-:W-:Y:S01]  /*27d0*/  ISETP.NE.AND P2, PT, R2, RZ, PT ;  /* 0x000000ff0200720c */ /* 0x000fe20003f45270 */
[----:B------:R-:W-:Y:S01]  /*27e0*/  IMAD.MOV.U32 R12, RZ, RZ, 0x1 ;  /* 0x00000001ff0c7424 */ /* 0x000fe200078e00ff */
[----:B------:R-:W-:Y:S02]  /*27f0*/  CS2R R10, SRZ ;  /* 0x00000000000a7805 */ /* 0x000fe4000001ff00 */
[----:B------:R-:W-:Y:S01]  /*2800*/  CS2R R8, SRZ ;  /* 0x0000000000087805 */ /* 0x000fe2000001ff00 */
[----:B------:R-:W-:Y:S01]  /*2810*/  UMOV UR4, 0x400 ;  /* 0x0000040000047882 */ /* 0x000fe20000000000 */
[----:B------:R-:W-:Y:S01]  /*2820*/  UMOV UR6, URZ ;  /* 0x000000ff00067c82 */ /* 0x000fe20008000000 */
[----:B------:R-:W-:-:S12]  /*2830*/  ULEA UR37, UR37, UR4, 0x18 ;  /* 0x0000000425257291 */ /* 0x000fd8000f8ec0ff */
.L_x_46:
[----:B------:R-:W-:Y:S02]  /*2840*/  LEA R0, R8, UR37, 0x3 ;  /* 0x0000002508007c11 */ /* 0x000fe4000f8e18ff */
[----:B------:R-:W-:-:S03]  /*2850*/  SHF.L.U32 R4, R9, 0x1f, RZ ;  /* 0x0000001f09047819 */ /* 0x000fc600000006ff */
[----:B------:R-:W-:Y:S01]  /*2860*/  VIADD R5, R0, 0x110 ;  /* 0x0000011000057836 */ /* 0x000fe20000000000 */
[----:B------:R-:W1:Y:S02]  /*2870*/  SYNCS.PHASECHK.TRANS64.TRYWAIT P0, [R0+URZ+0x100], R4 ;  /* 0x00010004000075a7 */ /* 0x000e6400080011ff */
[----:B-1----:R-:W-:Y:S05]  /*2880*/  @!P0 BRA `(.L_x_43) ;  /* 0x0000004800d48947 */ /* 0x002fea0003800000 */
.L_x_131:
[----:B------:R-:W-:Y:S01]  /*2890*/  ULEA UR5, UR6, UR37, 0x3 ;  /* 0x0000002506057291 */ /* 0x000fe2000f8e18ff */
[----:B-1----:R-:W-:Y:S01]  /*28a0*/  PRMT R0, RZ, 0x654, R5 ;  /* 0x00000654ff007816 */ /* 0x002fe20000000005 */
[----:B------:R-:W-:Y:S01]  /*28b0*/  @!P2 IMAD.MOV.U32 R4, RZ, RZ, 0x10 ;  /* 0x00000010ff04a424 */ /* 0x000fe200078e00ff */
[----:B------:R-:W-:Y:S01]  /*28c0*/  SHF.L.U32 R5, R12, 0x1f, RZ ;  /* 0x0000001f0c057819 */ /* 0x000fe200000006ff */
[----:B------:R-:W-:Y:S01]  /*28d0*/  UIADD3 UR4, UPT, UPT, UR5, 0xa0, URZ ;  /* 0x000000a005047890 */ /* 0x000fe2000fffe0ff */
[----:B------:R1:W-:Y:S05]  /*28e0*/  SYNCS.ARRIVE.TRANS64.RED.A1T0 RZ, [R0+URZ], RZ ;  /* 0x000000ff00ff79a7 */ /* 0x0003ea00081004ff */
[----:B------:R-:W-:Y:S01]  /*28f0*/  IMAD.U32 R6, RZ, RZ, UR4 ;  /* 0x00000004ff067e24 */ /* 0x000fe2000f8e00ff */
[----:B------:R-:W2:Y:S04]  /*2900*/  SYNCS.PHASECHK.TRANS64.TRYWAIT P0, [UR5+0xb0], R5 ;  /* 0x0000b005ff0075a7 */ /* 0x000ea80008001105 */
[----:B------:R-:W-:Y:S01]  /*2910*/  PRMT R6, R2, 0x654, R6 ;  /* 0x0000065402067816 */ /* 0x000fe20000000006 */
[----:B-12---:R-:W-:Y:S06]  /*2920*/  @!P0 BRA `(.L_x_44) ;  /* 0x0000004800c08947 */ /* 0x006fec0003800000 */
.L_x_133:
[----:B------:R-:W-:Y:S01]  /*2930*/  ULEA UR4, UR6, UR37, 0x4 ;  /* 0x0000002506047291 */ /* 0x000fe2000f8e20ff */
[----:B------:R-:W-:Y:S01]  /*2940*/  SEL R3, R6, R3, !P2 ;  /* 0x0000000306037207 */ /* 0x000fe20005000000 */
[----:B------:R-:W-:Y:S01]  /*2950*/  UIADD3 UR5, UPT, UPT, UR5, 0xa0, URZ ;  /* 0x000000a005057890 */ /* 0x000fe2000fffe0ff */
[----:B-1----:R-:W-:Y:S01]  /*2960*/  LEA R0, R11, UR37, 0x3 ;  /* 0x000000250b007c11 */ /* 0x002fe2000f8e18ff */
[----:B------:R-:W-:Y:S01]  /*2970*/  UIADD3 UR4, UPT, UPT, UR4, 0x130, URZ ;  /* 0x0000013004047890 */ /* 0x000fe2000fffe0ff */
[----:B------:R1:W-:Y:S01]  /*2980*/  @!P2 SYNCS.ARRIVE.TRANS64.RED RZ, [R3+URZ], R4 ;  /* 0x0000000403ffa9a7 */ /* 0x0003e200080004ff */
[----:B------:R-:W-:Y:S01]  /*2990*/  UIADD3 UR6, UPT, UPT, UR6, 0x1, URZ ;  /* 0x0000000106067890 */ /* 0x000fe2000fffe0ff */
[----:B------:R-:W-:-:S03]  /*29a0*/  VIADD R8, R8, 0x1 ;  /* 0x0000000108087836 */ /* 0x000fc60000000000 */
[----:B------:R-:W-:Y:S02]  /*29b0*/  UISETP.NE.AND UP0, UPT, UR6, 0x2, UPT ;  /* 0x000000020600788c */ /* 0x000fe4000bf05270 */
[----:B------:R-:W-:Y:S01]  /*29c0*/  ISETP.NE.AND P0, PT, R8, 0x2, PT ;  /* 0x000000020800780c */ /* 0x000fe20003f05270 */
[----:B------:R-:W-:Y:S06]  /*29d0*/  UGETNEXTWORKID.BROADCAST [UR4], [UR5] ;  /* 0x00000000040073ca */ /* 0x000fec0008000100 */
[----:B------:R-:W-:Y:S02]  /*29e0*/  USEL UR4, URZ, 0x1, UP0 ;  /* 0x00000001ff047887 */ /* 0x000fe40008000000 */
[----:B------:R-:W-:-:S04]  /*29f0*/  USEL UR6, UR6, URZ, UP0 ;  /* 0x000000ff06067287 */ /* 0x000fc80008000000 */
[----:B------:R-:W-:Y:S02]  /*2a00*/  LOP3.LUT R12, R12, UR4, RZ, 0x3c, !PT ;  /* 0x000000040c0c7c12 */ /* 0x000fe4000f8e3cff */
[----:B-1----:R-:W-:-:S04]  /*2a10*/  SHF.L.U32 R4, R10, 0x1f, RZ ;  /* 0x0000001f0a047819 */ /* 0x002fc800000006ff */
[----:B------:R-:W1:Y:S02]  /*2a20*/  SYNCS.PHASECHK.TRANS64.TRYWAIT P1, [R0+URZ+0xa0], R4 ;  /* 0x0000a004000075a7 */ /* 0x000e6400080211ff */
[----:B-1----:R-:W-:Y:S05]  /*2a30*/  @!P1 BRA `(.L_x_45) ;  /* 0x0000004800949947 */ /* 0x002fea0003800000 */
.L_x_134:
[C---:B-1----:R-:W-:Y:S01]  /*2a40*/  LEA R4, R11.reuse, UR37, 0x4 ;  /* 0x000000250b047c11 */ /* 0x042fe2000f8e20ff */
[----:B------:R-:W-:Y:S01]  /*2a50*/  VIADD R0, R0, 0xb0 ;  /* 0x000000b000007836 */ /* 0x000fe20000000000 */
[----:B------:R-:W-:Y:S01]  /*2a60*/  SEL R8, R8, RZ, P0 ;  /* 0x000000ff08087207 */ /* 0x000fe20000000000 */
[----:B------:R-:W-:-:S03]  /*2a70*/  VIADD R11, R11, 0x1 ;  /* 0x000000010b0b7836 */ /* 0x000fc60000000000 */
[----:B------:R-:W1:Y:S01]  /*2a80*/  LDS.128 R4, [R4+0x130] ;  /* 0x0001300004047984 */ /* 0x000e620000000c00 */
[----:B------:R-:W-:Y:S02]  /*2a90*/  PRMT R0, RZ, 0x654, R0 ;  /* 0x00000654ff007816 */ /* 0x000fe40000000000 */
[C---:B------:R-:W-:Y:S01]  /*2aa0*/  ISETP.NE.AND P1, PT, R11.reuse, 0x2, PT ;  /* 0x000000020b00780c */ /* 0x040fe20003f25270 */
[----:B------:R-:W-:Y:S01]  /*2ab0*/  @!PT LDS RZ, [RZ] ;  /* 0x00000000fffff984 */ /* 0x000fe20000000800 */
[----:B------:R-:W-:Y:S01]  /*2ac0*/  @!PT LDS RZ, [RZ] ;  /* 0x00000000fffff984 */ /* 0x000fe20000000800 */
[----:B------:R-:W-:Y:S01]  /*2ad0*/  @!PT LDS RZ, [RZ] ;  /* 0x00000000fffff984 */ /* 0x000fe20000000800 */
[----:B------:R-:W-:Y:S01]  /*2ae0*/  @!PT LDS RZ, [RZ] ;  /* 0x00000000fffff984 */ /* 0x000fe20000000800 */
[----:B------:R2:W-:Y:S06]  /*2af0*/  MEMBAR.ALL.CTA ;  /* 0x0000000000007992 */ /* 0x0005ec0000008000 */
[----:B--2---:R-:W2:Y:S01]  /*2b00*/  FENCE.VIEW.ASYNC.S ;  /* 0x00000000000073c6 */ /* 0x004ea20000000000 */
[----:B------:R-:W-:Y:S01]  /*2b10*/  SEL R11, R11, RZ, P1 ;  /* 0x000000ff0b0b7207 */ /* 0x000fe20000800000 */
[----:B--2---:R2:W-:Y:S01]  /*2b20*/  SYNCS.ARRIVE.TRANS64.RED.A1T0 RZ, [R0+URZ], RZ ;  /* 0x000000ff00ff79a7 */ /* 0x0045e200081004ff */
[----:B-1----:R-:W-:-:S02]  /*2b30*/  LOP3.LUT P3, RZ, R6, 0x1, RZ, 0xc0, !PT ;  /* 0x0000000106ff7812 */ /* 0x002fc4000786c0ff */
[----:B------:R-:W-:-:S04]  /*2b40*/  SEL R4, RZ, 0x1, P1 ;  /* 0x00000001ff047807 */ /* 0x000fc80000800000 */
[----:B------:R-:W-:Y:S02]  /*2b50*/  LOP3.LUT R10, R10, R4, RZ, 0x3c, !PT ;  /* 0x000000040a0a7212 */ /* 0x000fe400078e3cff */
[----:B--2---:R-:W-:-:S04]  /*2b60*/  SEL R0, RZ, 0x1, P0 ;  /* 0x00000001ff007807 */ /* 0x004fc80000000000 */
[----:B------:R-:W-:Y:S01]  /*2b70*/  LOP3.LUT R9, R9, R0, RZ, 0x3c, !PT ;  /* 0x0000000009097212 */ /* 0x000fe200078e3cff */
[----:B------:R-:W-:Y:S06]  /*2b80*/  @P3 BRA `(.L_x_46) ;  /* 0xfffffffc002c3947 */ /* 0x000fec000383ffff */
[----:B------:R-:W-:Y:S01]  /*2b90*/  ULEA UR5, UR6, UR37, 0x3 ;  /* 0x0000002506057291 */ /* 0x000fe2000f8e18ff */
[----:B------:R-:W-:-:S08]  /*2ba0*/  SHF.L.U32 R2, R12, 0x1f, RZ ;  /* 0x0000001f0c027819 */ /* 0x000fd000000006ff */
[----:B------:R-:W1:Y:S02]  /*2bb0*/  SYNCS.PHASECHK.TRANS64 P0, [UR5+0xb0], R2 ;  /* 0x0000b002ff0075a7 */ /* 0x000e640008001005 */
[----:B-1----:R-:W-:Y:S05]  /*2bc0*/  @P0 BRA `(.L_x_47) ;  /* 0x0000000000080947 */ /* 0x002fea0003800000 */
[----:B------:R-:W1:Y:S02]  /*2bd0*/  SYNCS.PHASECHK.TRANS64.TRYWAIT P0, [UR5+0xb0], R2 ;  /* 0x0000b002ff0075a7 */ /* 0x000e640008001105 */
[----:B-1----:R-:W-:Y:S05]  /*2be0*/  @!P0 BRA `(.L_x_48) ;  /* 0x00000048003c8947 */ /* 0x002fea0003800000 */
.L_x_47:
[----:B------:R-:W-:-:S04]  /*2bf0*/  UIADD3 UR4, UPT, UPT, UR6, 0x1, URZ ;  /* 0x0000000106047890 */ /* 0x000fc8000fffe0ff */
[----:B------:R-:W-:-:S04]  /*2c00*/  UISETP.NE.AND UP0, UPT, UR4, 0x2, UPT ;  /* 0x000000020400788c */ /* 0x000fc8000bf05270 */
[----:B------:R-:W-:Y:S02]  /*2c10*/  USEL UR7, URZ, 0x1, UP0 ;  /* 0x00000001ff077887 */ /* 0x000fe40008000000 */
[----:B------:R-:W-:-:S04]  /*2c20*/  USEL UR4, UR4, URZ, UP0 ;  /* 0x000000ff04047287 */ /* 0x000fc80008000000 */
[----:B------:R-:W-:Y:S01]  /*2c30*/  ULEA UR4, UR4, UR37, 0x3 ;  /* 0x0000002504047291 */ /* 0x000fe2000f8e18ff */
[----:B-1----:R-:W-:-:S04]  /*2c40*/  LOP3.LUT R2, R12, UR7, RZ, 0x3c, !PT ;  /* 0x000000070c027c12 */ /* 0x002fc8000f8e3cff */
[----:B------:R-:W-:-:S04]  /*2c50*/  SHF.L.U32 R0, R2, 0x1f, RZ ;  /* 0x0000001f02007819 */ /* 0x000fc800000006ff */
[----:B------:R-:W1:Y:S02]  /*2c60*/  SYNCS.PHASECHK.TRANS64 P0, [UR4+0xb0], R0 ;  /* 0x0000b000ff0075a7 */ /* 0x000e640008001004 */
[----:B-1----:R-:W-:Y:S05]  /*2c70*/  @P0 EXIT ;  /* 0x000000000000094d */ /* 0x002fea0003800000 */
[----:B------:R-:W-:Y:S02]  /*2c80*/  SHF.L.U32 R2, R2, 0x1f, RZ ;  /* 0x0000001f02027819 */ /* 0x000fe400000006ff */
[----:B------:R-:W-:-:S07]  /*2c90*/  MOV R0, UR4 ;  /* 0x0000000400007c02 */ /* 0x000fce0008000f00 */
.L_x_49:
[----:B-1----:R1:W2:Y:S02]  /*2ca0*/  SYNCS.PHASECHK.TRANS64.TRYWAIT P0, [R0+URZ+0xb0], R2 ;  /* 0x0000b002000075a7 */ /* 0x0022a400080011ff */
[----:B--2---:R-:W-:Y:S05]  /*2cb0*/  @!P0 NANOSLEEP.SYNCS 0x989680 ;  /* 0x009896800000895d */ /* 0x004fea0003900000 */
[----:B------:R-:W2:Y:S02]  /*2cc0*/  @!P0 SYNCS.PHASECHK.TRANS64 P0, [R0+URZ+0xb0], R2 ;  /* 0x0000b002000085a7 */ /* 0x000ea400080010ff */
[----:B--2---:R-:W-:Y:S05]  /*2cd0*/  @P0 EXIT ;  /* 0x000000000000094d */ /* 0x004fea0003800000 */
[----:B------:R-:W-:Y:S05]  /*2ce0*/  BRA `(.L_x_49) ;  /* 0xfffffffc00ec7947 */ /* 0x000fea000383ffff */
.L_x_42:
[----:B------:R-:W-:-:S09]  /*2cf0*/  UISETP.NE.AND UP1, UPT, UR8, URZ, UPT ;  /* 0x000000ff0800728c */ /* 0x000fd2000bf25270 */
[----:B------:R-:W-:Y:S05]  /*2d00*/  BRA.U UP1, `(.L_x_50) ;  /* 0x00000011013c7547 */ /* 0x000fea000b800000 */
[----:B------:R-:W-:Y:S01]  /*2d10*/  UMOV UR4, 0x40 ;  /* 0x0000004000047882 */ /* 0x000fe20000000000 */
[----:B------:R-:W-:Y:S01]  /*2d20*/  NOP ;  /* 0x0000000000007918 */ /* 0x000fe20000000000 */
[----:B------:R-:W-:Y:S01]  /*2d30*/  ULEA UR4, UR37, UR4, 0x18 ;  /* 0x0000000425047291 */ /* 0x000fe2000f8ec0ff */
[----:B------:R-:W-:Y:S02]  /*2d40*/  UMOV UR5, 0x400 ;  /* 0x0000040000057882 */ /* 0x000fe40000000000 */
[----:B------:R-:W-:-:S06]  /*2d50*/  ULEA UR37, UR37, UR5, 0x18 ;  /* 0x0000000525257291 */ /* 0x000fcc000f8ec0ff */
[----:B------:R-:W1:Y:S02]  /*2d60*/  LDS.U8 R0, [UR4+0x1c] ;  /* 0x00001c04ff007984 */ /* 0x000e640008000000 */
[----:B-1----:R-:W-:-:S13]  /*2d70*/  ISETP.NE.AND P0, PT, R0, RZ, PT ;  /* 0x000000ff0000720c */ /* 0x002fda0003f05270 */
[----:B------:R-:W-:Y:S05]  /*2d80*/  @P0 BRA `(.L_x_51) ;  /* 0x0000000000580947 */ /* 0x000fea0003800000 */
[----:B------:R-:W-:-:S13]  /*2d90*/  ELECT P0, URZ, PT ;  /* 0x0000000000ff782f */ /* 0x000fda0003800000 */
[----:B------:R-:W-:Y:S05]  /*2da0*/  @!P0 BRA `(.L_x_52) ;  /* 0x0000000000608947 */ /* 0x000fea0003800000 */
[----:B------:R-:W-:Y:S01]  /*2db0*/  UMOV UR5, 0x10 ;  /* 0x0000001000057882 */ /* 0x000fe20000000000 */
[----:B------:R-:W-:Y:S01]  /*2dc0*/  HFMA2 R0, -RZ, RZ, 0, 5.9604644775390625e-08 ;  /* 0x00000001ff007431 */ /* 0x000fe200000001ff */
[----:B------:R-:W-:-:S03]  /*2dd0*/  MOV R2, 0xffff ;  /* 0x0000ffff00027802 */ /* 0x000fc60000000f00 */
[----:B------:R-:W-:Y:S04]  /*2de0*/  DEPBAR.LE SB1, 0x36 ;  /* 0x00009d800000791a */ /* 0x000fe80000000000 */
[----:B------:R-:W1:Y:S02]  /*2df0*/  UTCATOMSWS.FIND_AND_SET.ALIGN UP0, UR5, UR5 ;  /* 0x00000005000575e3 */ /* 0x000e640008000800 */
[----:B-1----:R-:W-:Y:S01]  /*2e00*/  MOV R3, UR5 ;  /* 0x0000000500037c02 */ /* 0x002fe20008000f00 */
[----:B------:R-:W-:Y:S06]  /*2e10*/  BRA.U UP0, `(.L_x_53) ;  /* 0x0000000100187547 */ /* 0x000fec000b800000 */
.L_x_54:
[----:B------:R-:W-:Y:S05]  /*2e20*/  NANOSLEEP 0x64 ;  /* 0x000000640000795d */ /* 0x000fea0003800000 */
[----:B------:R-:W-:-:S05]  /*2e30*/  UMOV UR5, 0x10 ;  /* 0x0000001000057882 */ /* 0x000fca0000000000 */
[----:B------:R-:W-:Y:S04]  /*2e40*/  DEPBAR.LE SB1, 0x36 ;  /* 0x00009d800000791a */ /* 0x000fe80000000000 */
[----:B------:R-:W1:Y:S02]  /*2e50*/  UTCATOMSWS.FIND_AND_SET.ALIGN UP0, UR5, UR5 ;  /* 0x00000005000575e3 */ /* 0x000e640008000800 */
[----:B-1----:R-:W-:Y:S01]  /*2e60*/  MOV R3, UR5 ;  /* 0x0000000500037c02 */ /* 0x002fe20008000f00 */
[----:B------:R-:W-:Y:S05]  /*2e70*/  BRA.U !UP0, `(.L_x_54) ;  /* 0xfffffffd08e87547 */ /* 0x000fea000b83ffff */
.L_x_53:
[-C--:B------:R-:W-:Y:S02]  /*2e80*/  SHF.L.U32 R2, R2, R3.reuse, RZ ;  /* 0x0000000302027219 */ /* 0x080fe400000006ff */
[----:B------:R-:W-:Y:S01]  /*2e90*/  SHF.L.U32 R0, R0, R3, RZ ;  /* 0x0000000300007219 */ /* 0x000fe200000006ff */
[----:B------:R-:W-:Y:S02]  /*2ea0*/  IMAD.SHL.U32 R3, R3, 0x20, RZ ;  /* 0x0000002003037824 */ /* 0x000fe400078e00ff */
[----:B------:R1:W-:Y:S04]  /*2eb0*/  ATOMS.OR RZ, [UR4+0x14], R2 ;  /* 0x00001402ffff798c */ /* 0x0003e8000b000004 */
[----:B------:R1:W-:Y:S04]  /*2ec0*/  ATOMS.OR RZ, [UR4+0x18], R0 ;  /* 0x00001800ffff798c */ /* 0x0003e8000b000004 */
[----:B------:R1:W-:Y:S01]  /*2ed0*/  STS [UR37+0x150], R3 ;  /* 0x00015003ff007988 */ /* 0x0003e20008000825 */
[----:B------:R-:W-:Y:S05]  /*2ee0*/  BRA `(.L_x_52) ;  /* 0x0000000000107947 */ /* 0x000fea0003800000 */
.L_x_51:
[----:B------:R-:W-:Y:S02]  /*2ef0*/  MOV R0, 0xffffffff ;  /* 0xffffffff00007802 */ /* 0x000fe40000000f00 */
[----:B------:R-:W-:-:S03]  /*2f00*/  MOV R2, 0x2f30 ;  /* 0x00002f3000027802 */ /* 0x000fc60000000f00 */
[----:B------:R1:W-:Y:S04]  /*2f10*/  STS [UR37+0x150], R0 ;  /* 0x00015000ff007988 */ /* 0x0003e80008000825 */
[----:B-1-3-5:R-:W-:Y:S05]  /*2f20*/  CALL.REL.NOINC `($__internal_1_$__cuda_sm10x_tcgen05_guardrail_trap_phase_invalid_during_alloc) ;  /* 0x0000004c00107944 */ /* 0x02afea0003c00000 */
.L_x_52:
[----:B------:R-:W-:Y:S05]  /*2f30*/  WARPSYNC.ALL ;  /* 0x0000000000007948 */ /* 0x000fea0003800000 */
[----:B------:R-:W2:Y:S01]  /*2f40*/  S2UR UR5, SR_CgaCtaId ;  /* 0x00000000000579c3 */ /* 0x000ea20000008800 */
[----:B------:R-:W-:Y:S01]  /*2f50*/  UMOV UR4, 0x400 ;  /* 0x0000040000047882 */ /* 0x000fe20000000000 */
[----:B------:R-:W-:-:S06]  /*2f60*/  NOP ;  /* 0x0000000000007918 */ /* 0x000fcc0000000000 */
[----:B------:R-:W-:Y:S06]  /*2f70*/  BAR.ARV 0x6, 0xa0 ;  /* 0x0182800000007b1d */ /* 0x000fec0000002000 */
[----:B------:R-:W4:Y:S01]  /*2f80*/  LDCU UR7, c[0x0][0x38c] ;  /* 0x00007180ff0777ac */ /* 0x000f220008000800 */
[----:B------:R-:W-:Y:S01]  /*2f90*/  IMAD.MOV.U32 R11, RZ, RZ, 0x1 ;  /* 0x00000001ff0b7424 */ /* 0x000fe200078e00ff */
[----:B------:R-:W-:Y:S01]  /*2fa0*/  CS2R R8, SRZ ;  /* 0x0000000000087805 */ /* 0x000fe2000001ff00 */
[----:B------:R-:W-:Y:S01]  /*2fb0*/  IMAD.MOV.U32 R10, RZ, RZ, RZ ;  /* 0x000000ffff0a7224 */ /* 0x000fe200078e00ff */
[----:B------:R-:W3:Y:S01]  /*2fc0*/  LDCU UR6, c[0x0][0x38c] ;  /* 0x00007180ff0677ac */ /* 0x000ee20008000800 */
[----:B------:R-:W-:Y:S01]  /*2fd0*/  UMOV UR15, URZ ;  /* 0x000000ff000f7c82 */ /* 0x000fe20008000000 */
[----:B------:R-:W-:Y:S01]  /*2fe0*/  UMOV UR14, URZ ;  /* 0x000000ff000e7c82 */ /* 0x000fe20008000000 */
[----:B--2---:R-:W-:Y:S01]  /*2ff0*/  ULEA UR5, UR5, UR4, 0x18 ;  /* 0x0000000405057291 */ /* 0x004fe2000f8ec0ff */
[----:B------:R-:W-:Y:S01]  /*3000*/  UMOV UR32, 0x0 ;  /* 0x0000000000207882 */ /* 0x000fe20000000000 */
[----:B------:R-:W-:-:S02]  /*3010*/  UMOV UR33, 0x4100910 ;  /* 0x0410091000217882 */ /* 0x000fc40000000000 */
[----:B------:R-:W-:Y:S02]  /*3020*/  UIADD3 UR9, UPT, UPT, UR5, 0x6800, URZ ;  /* 0x0000680005097890 */ /* 0x000fe4000fffe0ff */
[----:B------:R-:W-:Y:S02]  /*3030*/  UIADD3 UR10, UPT, UPT, UR5, 0x1e800, URZ ;  /* 0x0001e800050a7890 */ /* 0x000fe4000fffe0ff */
[----:B----4-:R-:W-:Y:S01]  /*3040*/  UIADD3 UR7, UPT, UPT, UR7, 0x3f, URZ ;  /* 0x0000003f07077890 */ /* 0x010fe2000fffe0ff */
[----:B-1----:R-:W1:Y:S01]  /*3050*/  LDS R0, [UR5+0x150] ;  /* 0x00015005ff007984 */ /* 0x002e620008000800 */
[----:B------:R-:W-:Y:S02]  /*3060*/  USHF.R.U32.HI UR9, URZ, 0x4, UR9 ;  /* 0x00000004ff097899 */ /* 0x000fe40008011609 */
[----:B------:R-:W-:Y:S02]  /*3070*/  USHF.R.S32.HI UR4, URZ, 0x1f, UR7 ;  /* 0x0000001fff047899 */ /* 0x000fe40008011407 */
[----:B------:R-:W-:-:S02]  /*3080*/  USHF.R.U32.HI UR10, URZ, 0x4, UR10 ;  /* 0x00000004ff0a7899 */ /* 0x000fc4000801160a */
[----:B------:R-:W-:Y:S02]  /*3090*/  ULEA.HI UR4, UR4, UR7, URZ, 0x6 ;  /* 0x0000000704047291 */ /* 0x000fe4000f8f30ff */
[----:B------:R-:W-:Y:S02]  /*30a0*/  ULOP3.LUT UR9, UR9, 0x3fff, URZ, 0xc0, !UPT ;  /* 0x00003fff09097892 */ /* 0x000fe4000f8ec0ff */
[----:B------:R-:W-:Y:S02]  /*30b0*/  USHF.R.S32.HI UR4, URZ, 0x6, UR4 ;  /* 0x00000006ff047899 */ /* 0x000fe40008011404 */
[----:B------:R-:W-:Y:S02]  /*30c0*/  ULOP3.LUT UR10, UR10, 0x3fff, URZ, 0xc0, !UPT ;  /* 0x00003fff0a0a7892 */ /* 0x000fe4000f8ec0ff */
[----:B------:R-:W-:Y:S01]  /*30d0*/  UISETP.LT.AND UP0, UPT, UR4, 0x1, UPT ;  /* 0x000000010400788c */ /* 0x000fe2000bf01270 */
[----:B------:R-:W-:Y:S01]  /*30e0*/  UMOV UR30, 0x0 ;  /* 0x00000000001e7882 */ /* 0x000fe20000000000 */
[----:B------:R-:W-:-:S02]  /*30f0*/  UMOV UR31, 0x4100910 ;  /* 0x04100910001f7882 */ /* 0x000fc40000000000 */
[----:B------:R-:W-:Y:S01]  /*3100*/  USEL UR8, UR4, 0x1, !UP0 ;  /* 0x0000000104087887 */ /* 0x000fe2000c000000 */
[----:B------:R-:W-:Y:S01]  /*3110*/  UMOV UR28, 0x0 ;  /* 0x00000000001c7882 */ /* 0x000fe20000000000 */
[----:B------:R-:W-:Y:S01]  /*3120*/  UMOV UR29, 0x4100910 ;  /* 0x04100910001d7882 */ /* 0x000fe20000000000 */
[----:B------:R-:W-:Y:S01]  /*3130*/  UMOV UR26, 0x0 ;  /* 0x00000000001a7882 */ /* 0x000fe20000000000 */
[----:B------:R-:W-:Y:S01]  /*3140*/  UMOV UR27, 0x4100910 ;  /* 0x04100910001b7882 */ /* 0x000fe20000000000 */
[----:B------:R-:W-:Y:S01]  /*3150*/  UMOV UR24, 0x0 ;  /* 0x0000000000187882 */ /* 0x000fe20000000000 */
[----:B------:R-:W-:Y:S01]  /*3160*/  UMOV UR25, 0x4100910 ;  /* 0x0410091000197882 */ /* 0x000fe20000000000 */
[----:B------:R-:W-:Y:S01]  /*3170*/  UMOV UR22, 0x0 ;  /* 0x0000000000167882 */ /* 0x000fe20000000000 */
[----:B------:R-:W-:Y:S01]  /*3180*/  UMOV UR23, 0x4100910 ;  /* 0x0410091000177882 */ /* 0x000fe20000000000 */
[----:B------:R-:W-:Y:S02]  /*3190*/  ULOP3.LUT UR9, UR9, 0x10000, URZ, 0xfc, !UPT ;  /* 0x0001000009097892 */ /* 0x000fe4000f8efcff */
[----:B------:R-:W-:-:S02]  /*31a0*/  ULOP3.LUT UR10, UR10, 0x10000, URZ, 0xfc, !UPT ;  /* 0x000100000a0a7892 */ /* 0x000fc4000f8efcff */
[----:B------:R-:W-:Y:S02]  /*31b0*/  UIADD3 UR8, UPT, UPT, -UR8, URZ, URZ ;  /* 0x000000ff08087290 */ /* 0x000fe4000fffe1ff */
[----:B---3--:R-:W-:Y:S01]  /*31c0*/  UISETP.GE.AND UP3, UPT, UR6, 0x1, UPT ;  /* 0x000000010600788c */ /* 0x008fe2000bf66270 */
[----:B------:R-:W-:Y:S01]  /*31d0*/  UMOV UR20, 0x0 ;  /* 0x0000000000147882 */ /* 0x000fe20000000000 */
[----:B------:R-:W-:Y:S01]  /*31e0*/  UMOV UR21, 0x4100910 ;  /* 0x0410091000157882 */ /* 0x000fe20000000000 */
[----:B------:R-:W-:Y:S01]  /*31f0*/  UMOV UR18, 0x0 ;  /* 0x0000000000127882 */ /* 0x000fe20000000000 */
[----:B-1----:R-:W-:Y:S01]  /*3200*/  R2UR UR16, R0 ;  /* 0x00000000001072ca */ /* 0x002fe200000e0000 */
[----:B------:R-:W-:-:S14]  /*3210*/  UMOV UR19, 0x4100910 ;  /* 0x0410091000137882 */ /* 0x000fdc0000000000 */
.L_x_61:
[----:B------:R-:W-:Y:S02]  /*3220*/  LEA R0, R10, UR5, 0x3 ;  /* 0x000000050a007c11 */ /* 0x000fe4000f8e18ff */
[----:B------:R-:W-:Y:S02]  /*3230*/  SHF.L.U32 R2, R9, 0x1f, RZ ;  /* 0x0000001f09027819 */ /* 0x000fe400000006ff */
[----:B------:R-:W-:Y:S01]  /*3240*/  PLOP3.LUT P0, PT, PT, PT, UP3, 0x80, 0x8 ;  /* 0x000000000008781c */ /* 0x000fe20003f0f038 */
[----:B------:R-:W-:Y:S01]  /*3250*/  VIADD R3, R0, 0xb0 ;  /* 0x000000b000037836 */ /* 0x000fe20000000000 */
[----:B-1----:R-:W1:Y:S02]  /*3260*/  SYNCS.PHASECHK.TRANS64.TRYWAIT P1, [R0+URZ+0xa0], R2 ;  /* 0x0000a002000075a7 */ /* 0x002e6400080211ff */
[----:B-1-3--:R-:W-:Y:S09]  /*3270*/  @!P1 BRA `(.L_x_55) ;  /* 0x0000004000b09947 */ /* 0x00aff20003800000 */
.L_x_136:
[----:B------:R-:W-:Y:S01]  /*3280*/  LEA R4, R10, UR5, 0x4 ;  /* 0x000000050a047c11 */ /* 0x000fe2000f8e20ff */
[----:B------:R-:W-:Y:S01]  /*3290*/  @UP3 ULEA UR7, UR14, UR5, 0x3 ;  /* 0x000000050e073291 */ /* 0x000fe2000f8e18ff */
[----:B------:R-:W-:Y:S01]  /*32a0*/  PLOP3.LUT P2, PT, PT, PT, PT, 0x80, 0x8 ;  /* 0x000000000008781c */ /* 0x000fe20003f4f070 */
[----:B------:R-:W-:Y:S01]  /*32b0*/  ULEA UR6, UR15, UR5, 0x3 ;  /* 0x000000050f067291 */ /* 0x000fe2000f8e18ff */
[----:B------:R-:W-:Y:S01]  /*32c0*/  PRMT R3, RZ, 0x654, R3 ;  /* 0x00000654ff037816 */ /* 0x000fe20000000003 */
[----:B------:R-:W-:Y:S01]  /*32d0*/  ULEA.HI UR11, UR15, UR15, URZ, 0x1 ;  /* 0x0000000f0f0b7291 */ /* 0x000fe2000f8f08ff */
[----:B------:R-:W2:Y:S01]  /*32e0*/  LDS.128 R4, [R4+0x130] ;  /* 0x0001300004047984 */ /* 0x000ea20000000c00 */
[----:B-1----:R-:W-:Y:S02]  /*32f0*/  @P0 SHF.L.U32 R2, R8, 0x1f, RZ ;  /* 0x0000001f08020819 */ /* 0x002fe400000006ff */
[----:B------:R-:W-:Y:S01]  /*3300*/  SHF.L.U32 R0, R11, 0x1f, RZ ;  /* 0x0000001f0b007819 */ /* 0x000fe200000006ff */
[----:B------:R-:W-:Y:S01]  /*3310*/  @!PT LDS RZ, [RZ] ;  /* 0x00000000fffff984 */ /* 0x000fe20000000800 */
[----:B------:R-:W-:Y:S01]  /*3320*/  @!PT LDS RZ, [RZ] ;  /* 0x00000000fffff984 */ /* 0x000fe20000000800 */
[----:B------:R-:W-:Y:S01]  /*3330*/  @!PT LDS RZ, [RZ] ;  /* 0x00000000fffff984 */ /* 0x000fe20000000800 */
[----:B------:R-:W-:Y:S01]  /*3340*/  @!PT LDS RZ, [RZ] ;  /* 0x00000000fffff984 */ /* 0x000fe20000000800 */
[----:B------:R1:W-:Y:S06]  /*3350*/  MEMBAR.ALL.CTA ;  /* 0x0000000000007992 */ /* 0x0003ec0000008000 */
[----:B-1----:R-:W1:Y:S02]  /*3360*/  FENCE.VIEW.ASYNC.S ;  /* 0x00000000000073c6 */ /* 0x002e640000000000 */
[----:B-1----:R1:W-:Y:S01]  /*3370*/  SYNCS.ARRIVE.TRANS64.RED.A1T0 RZ, [R3+URZ], RZ ;  /* 0x000000ff03ff79a7 */ /* 0x0023e200081004ff */
[----:B------:R1:W3:Y:S01]  /*3380*/  @P0 SYNCS.PHASECHK.TRANS64.TRYWAIT P2, [UR7], R2 ;  /* 0x00000002ff0005a7 */ /* 0x0002e20008041107 */
[----:B------:R-:W-:-:S02]  /*3390*/  USHF.L.U32 UR7, UR11, 0x5, URZ ;  /* 0x000000050b077899 */ /* 0x000fc400080006ff */
[----:B------:R-:W-:Y:S01]  /*33a0*/  ULOP3.LUT UR11, UR11, 0xffe, URZ, 0xc0, !UPT ;  /* 0x00000ffe0b0b7892 */ /* 0x000fe2000f8ec0ff */
[----:B--2---:R-:W-:Y:S01]  /*33b0*/  LOP3.LUT P1, RZ, R6, 0x1, RZ, 0xc0, !PT ;  /* 0x0000000106ff7812 */ /* 0x004fe2000782c0ff */
[----:B------:R-:W-:Y:S02]  /*33c0*/  ULOP3.LUT UR7, UR7, 0xffffffc0, URZ, 0xc0, !UPT ;  /* 0xffffffc007077892 */ /* 0x000fe4000f8ec0ff */
[----:B------:R-:W-:Y:S02]  /*33d0*/  UIADD3 UR11, UPT, UPT, -UR11, UR15, URZ ;  /* 0x0000000f0b0b7290 */ /* 0x000fe4000fffe1ff */
[----:B------:R-:W-:-:S04]  /*33e0*/  UIADD3 UR7, UPT, UPT, UR16, UR7, URZ ;  /* 0x0000000710077290 */ /* 0x000fc8000fffe0ff */
[----:B------:R-:W-:Y:S01]  /*33f0*/  ULEA UR7, UR11, UR7, 0x14 ;  /* 0x000000070b077291 */ /* 0x000fe2000f8ea0ff */
[----:B------:R-:W2:Y:S02]  /*3400*/  SYNCS.PHASECHK.TRANS64.TRYWAIT P0, [UR6+0xe0], R0 ;  /* 0x0000e000ff0075a7 */ /* 0x000ea40008001106 */
[----:B-123--:R-:W-:Y:S09]  /*3410*/  @!P0 BRA `(.L_x_56) ;  /* 0x00000040005c8947 */ /* 0x00eff20003800000 */
.L_x_138:
[----:B------:R-:W-:Y:S01]  /*3420*/  IADD3 R10, PT, PT, R10, 0x1, RZ ;  /* 0x000000010a0a7810 */ /* 0x000fe20007ffe0ff */
[----:B------:R-:W-:Y:S06]  /*3430*/  BRA.U !UP3, `(.L_x_57) ;  /* 0x000000050b107547 */ /* 0x000fec000b800000 */
[----:B------:R-:W-:Y:S01]  /*3440*/  UPLOP3.LUT UP4, UPT, UPT, UPT, UPT, 0x40, 0x4 ;  /* 0x000000000004789c */ /* 0x000fe20003f8e870 */
[----:B------:R-:W-:Y:S01]  /*3450*/  UMOV UR13, UR8 ;  /* 0x00000008000d7c82 */ /* 0x000fe20008000000 */
[----:B------:R-:W-:Y:S01]  /*3460*/  UMOV UR12, UR4 ;  /* 0x00000004000c7c82 */ /* 0x000fe20008000000 */
[----:B------:R-:W-:-:S08]  /*3470*/  UMOV UR17, UR14 ;  /* 0x0000000e00117c82 */ /* 0x000fd00008000000 */
.L_x_60:
[----:B------:R-:W-:Y:S02]  /*3480*/  UIADD3 UR13, UPT, UPT, UR13, 0x1, URZ ;  /* 0x000000010d0d7890 */ /* 0x000fe4000fffe0ff */
[----:B--2---:R-:W-:Y:S02]  /*3490*/  ULEA UR11, UR17, UR5, 0x3 ;  /* 0x00000005110b7291 */ /* 0x004fe4000f8e18ff */
[----:B------:R-:W-:Y:S01]  /*34a0*/  UISETP.NE.AND UP0, UPT, UR13, URZ, UPT ;  /* 0x000000ff0d00728c */ /* 0x000fe2000bf05270 */
[----:B---3--:R-:W-:Y:S10]  /*34b0*/  @P2 BRA `(.L_x_58) ;  /* 0x00000000000c2947 */ /* 0x008ff40003800000 */
[----:B-1----:R-:W-:Y:S04]  /*34c0*/  SHF.L.U32 R2, R8, 0x1f, RZ ;  /* 0x0000001f08027819 */ /* 0x002fe800000006ff */
[----:B------:R-:W1:Y:S02]  /*34d0*/  SYNCS.PHASECHK.TRANS64.TRYWAIT P0, [UR11], R2 ;  /* 0x00000002ff0075a7 */ /* 0x000e64000800110b */
[----:B-1----:R-:W-:Y:S05]  /*34e0*/  @!P0 BRA `(.L_x_59) ;  /* 0x0000004000408947 */ /* 0x002fea0003800000 */
.L_x_58:
[----:B------:R-:W-:Y:S01]  /*34f0*/  UISETP.NE.AND UP1, UPT, UR12, 0x1, UPT ;  /* 0x000000010c00788c */ /* 0x000fe2000bf25270 */
[----:B------:R-:W-:Y:S01]  /*3500*/  PLOP3.LUT P2, PT, PT, PT, PT, 0x80, 0x8 ;  /* 0x000000000008781c */ /* 0x000fe20003f4f070 */
[----:B------:R-:W-:Y:S02]  /*3510*/  UIADD3 UR14, UPT, UPT, UR17, 0x1, URZ ;  /* 0x00000001110e7890 */ /* 0x000fe4000fffe0ff */
[----:B------:R-:W-:Y:S02]  /*3520*/  ULEA UR64, UR17, UR10, 0xa ;  /* 0x0000000a11407291 */ /* 0x000fe4000f8e50ff */
[----:B------:R-:W-:Y:S01]  /*3530*/  UISETP.NE.AND UP2, UPT, UR14, 0x6, UPT ;  /* 0x000000060e00788c */ /* 0x000fe2000bf45270 */
[----:B------:R-:W-:Y:S01]  /*3540*/  PLOP3.LUT P0, PT, PT, PT, UP1, 0x80, 0x8 ;  /* 0x000000000008781c */ /* 0x000fe20003f0f018 */
[----:B------:R-:W-:Y:S02]  /*3550*/  ULEA UR62, UR17, UR9, 0xa ;  /* 0x00000009113e7291 */ /* 0x000fe4000f8e50ff */
[----:B------:R-:W-:Y:S02]  /*3560*/  USEL UR35, URZ, 0x1, UP2 ;  /* 0x00000001ff237887 */ /* 0x000fe40009000000 */
[----:B------:R-:W-:Y:S02]  /*3570*/  USEL UR14, UR14, URZ, UP2 ;  /* 0x000000ff0e0e7287 */ /* 0x000fe40009000000 */
[----:B------:R-:W-:Y:S02]  /*3580*/  UIADD3 UR60, UPT, UPT, UR64, 0x2, URZ ;  /* 0x00000002403c7890 */ /* 0x000fe4000fffe0ff */
[----:B------:R-:W-:Y:S01]  /*3590*/  @UP1 ULEA UR34, UR14, UR5, 0x3 ;  /* 0x000000050e221291 */ /* 0x000fe2000f8e18ff */
[----:B------:R-:W-:Y:S01]  /*35a0*/  LOP3.LUT R8, R8, UR35, RZ, 0x3c, !PT ;  /* 0x0000002308087c12 */ /* 0x000fe2000f8e3cff */
[----:B------:R-:W-:Y:S02]  /*35b0*/  UIADD3 UR58, UPT, UPT, UR62, 0x2, URZ ;  /* 0x000000023e3a7890 */ /* 0x000fe4000fffe0ff */
[----:B------:R-:W-:Y:S01]  /*35c0*/  UIADD3 UR56, UPT, UPT, UR64, 0x4, URZ ;  /* 0x0000000440387890 */ /* 0x000fe2000fffe0ff */
[----:B-1----:R-:W-:Y:S01]  /*35d0*/  @P0 SHF.L.U32 R0, R8, 0x1f, RZ ;  /* 0x0000001f08000819 */ /* 0x002fe200000006ff */
[----:B------:R-:W-:Y:S02]  /*35e0*/  UIADD3 UR54, UPT, UPT, UR62, 0x4, URZ ;  /* 0x000000043e367890 */ /* 0x000fe4000fffe0ff */
[----:B------:R-:W-:Y:S01]  /*35f0*/  UIADD3 UR52, UPT, UPT, UR64, 0x6, URZ ;  /* 0x0000000640347890 */ /* 0x000fe2000fffe0ff */
[----:B------:R2:W3:Y:S01]  /*3600*/  @P0 SYNCS.PHASECHK.TRANS64.TRYWAIT P2, [UR34], R0 ;  /* 0x00000000ff0005a7 */ /* 0x0004e20008041122 */
[----:B------:R-:W-:Y:S02]  /*3610*/  UIADD3 UR50, UPT, UPT, UR62, 0x6, URZ ;  /* 0x000000063e327890 */ /* 0x000fe4000fffe0ff */
        /* <DEDUP_REMOVED lines=9> */
[----:B------:R-:W-:Y:S01]  /*36b0*/  UIADD3 UR12, UPT, UPT, UR12, -0x1, URZ ;  /* 0xffffffff0c0c7890 */ /* 0x000fe2000fffe0ff */
[----:B------:R-:W-:Y:S01]  /*36c0*/  UMOV UR65, 0x40004040 ;  /* 0x4000404000417882 */ /* 0x000fe20000000000 */
[----:B------:R-:W-:Y:S01]  /*36d0*/  UMOV UR63, 0x40004040 ;  /* 0x40004040003f7882 */ /* 0x000fe20000000000 */
[----:B------:R-:W-:Y:S01]  /*36e0*/  UMOV UR61, 0x40004040 ;  /* 0x40004040003d7882 */ /* 0x000fe20000000000 */
[----:B------:R2:W-:Y:S01]  /*36f0*/  UTCHMMA gdesc[UR62], gdesc[UR64], tmem[UR7], tmem[UR32], idesc[UR33], UP4 ;  /* 0x00ff20403e0075ea */ /* 0x0005e2000a000007 */
[----:B------:R-:W-:Y:S01]  /*3700*/  UPLOP3.LUT UP4, UPT, UPT, UPT, UPT, 0x80, 0x8 ;  /* 0x000000000008789c */ /* 0x000fe20003f8f070 */
[----:B------:R-:W-:Y:S01]  /*3710*/  UMOV UR59, 0x40004040 ;  /* 0x40004040003b7882 */ /* 0x000fe20000000000 */
[----:B------:R-:W-:Y:S01]  /*3720*/  UMOV UR57, 0x40004040 ;  /* 0x4000404000397882 */ /* 0x000fe20000000000 */
[----:B------:R2:W-:Y:S01]  /*3730*/  UTCHMMA gdesc[UR58], gdesc[UR60], tmem[UR7], tmem[UR30], idesc[UR31], UPT ;  /* 0x00ff1e3c3a0075ea */ /* 0x0005e2000b800007 */
        /* <DEDUP_REMOVED lines=14> */
[----:B------:R-:W-:Y:S01]  /*3820*/  UMOV UR35, 0x40004040 ;  /* 0x4000404000237882 */ /* 0x000fe20000000000 */
[----:B------:R2:W-:Y:S01]  /*3830*/  UTCHMMA gdesc[UR38], gdesc[UR40], tmem[UR7], tmem[UR20], idesc[UR21], UPT ;  /* 0x00ff1428260075ea */ /* 0x0005e2000b800007 */
[----:B------:R2:W-:Y:S01]  /*3840*/  UTCHMMA gdesc[UR34], gdesc[UR36], tmem[UR7], tmem[UR18], idesc[UR19], UPT ;  /* 0x00ff1224220075ea */ /* 0x0005e2000b800007 */
[----:B------:R2:W-:Y:S01]  /*3850*/  UTCBAR [UR11], URZ ;  /* 0x000000ff0b0073e9 */ /* 0x0005e200080000ff */
[----:B------:R-:W-:Y:S01]  /*3860*/  UMOV UR17, UR14 ;  /* 0x0000000e00117c82 */ /* 0x000fe20008000000 */
[----:B------:R-:W-:Y:S05]  /*3870*/  BRA.U UP0, `(.L_x_60) ;  /* 0xfffffffd00007547 */ /* 0x000fea000b83ffff */
.L_x_57:
[----:B------:R-:W-:Y:S01]  /*3880*/  UIADD3 UR15, UPT, UPT, UR15, 0x1, URZ ;  /* 0x000000010f0f7890 */ /* 0x000fe2000fffe0ff */
[C---:B------:R-:W-:Y:S01]  /*3890*/  ISETP.NE.AND P0, PT, R10.reuse, 0x2, PT ;  /* 0x000000020a00780c */ /* 0x040fe20003f05270 */
[----:B--2---:R-:W-:Y:S02]  /*38a0*/  UIADD3 UR7, UPT, UPT, UR6, 0xc0, URZ ;  /* 0x000000c006077890 */ /* 0x004fe4000fffe0ff */
[----:B------:R-:W-:Y:S01]  /*38b0*/  UISETP.NE.AND UP0, UPT, UR15, 0x4, UPT ;  /* 0x000000040f00788c */ /* 0x000fe2000bf05270 */
[----:B-1----:R-:W-:Y:S02]  /*38c0*/  SEL R0, RZ, 0x1, P0 ;  /* 0x00000001ff007807 */ /* 0x002fe40000000000 */
[----:B------:R-:W-:Y:S01]  /*38d0*/  SEL R10, R10, RZ, P0 ;  /* 0x000000ff0a0a7207 */ /* 0x000fe20000000000 */
[----:B------:R-:W-:Y:S01]  /*38e0*/  USEL UR6, URZ, 0x1, UP0 ;  /* 0x00000001ff067887 */ /* 0x000fe20008000000 */
[----:B------:R-:W-:Y:S01]  /*38f0*/  LOP3.LUT R9, R9, R0, RZ, 0x3c, !PT ;  /* 0x0000000009097212 */ /* 0x000fe200078e3cff */
[----:B------:R-:W-:Y:S01]  /*3900*/  USEL UR15, UR15, URZ, UP0 ;  /* 0x000000ff0f0f7287 */ /* 0x000fe20008000000 */
[----:B------:R1:W-:Y:S03]  /*3910*/  UTCBAR [UR7], URZ ;  /* 0x000000ff070073e9 */ /* 0x0003e600080000ff */
[----:B------:R-:W-:Y:S01]  /*3920*/  LOP3.LUT R11, R11, UR6, RZ, 0x3c, !PT ;  /* 0x000000060b0b7c12 */ /* 0x000fe2000f8e3cff */
[----:B------:R-:W-:Y:S07]  /*3930*/  @P1 BRA `(.L_x_61) ;  /* 0xfffffff800381947 */ /* 0x000fee000383ffff */
[----:B------:R-:W2:Y:S01]  /*3940*/  S2UR UR4, SR_CgaCtaId ;  /* 0x00000000000479c3 */ /* 0x000ea20000008800 */
[----:B------:R-:W-:Y:S01]  /*3950*/  ELECT P0, URZ, PT ;  /* 0x0000000000ff782f */ /* 0x000fe20003800000 */
[----:B------:R-:W-:Y:S01]  /*3960*/  IMAD.MOV.U32 R0, RZ, RZ, 0x1 ;  /* 0x00000001ff007424 */ /* 0x000fe200078e00ff */
[----:B------:R-:W-:Y:S01]  /*3970*/  UIADD3 UR5, UPT, UPT, UR5, 0xe0, URZ ;  /* 0x000000e005057890 */ /* 0x000fe2000fffe0ff */
[----:B------:R-:W-:Y:S01]  /*3980*/  SHF.L.U32 R2, R11, 0x1f, RZ ;  /* 0x0000001f0b027819 */ /* 0x000fe200000006ff */
[----:B------:R-:W-:-:S03]  /*3990*/  UMOV UR6, 0x40 ;  /* 0x0000004000067882 */ /* 0x000fc60000000000 */
[----:B------:R-:W-:Y:S01]  /*39a0*/  UVIRTCOUNT.DEALLOC.SMPOOL 0x80 ;  /* 0x000000800000784c */ /* 0x000fe20000000000 */
[----:B--2---:R-:W-:Y:S02]  /*39b0*/  ULEA UR4, UR4, UR6, 0x18 ;  /* 0x0000000604047291 */ /* 0x004fe4000f8ec0ff */
[----:B------:R-:W-:-:S07]  /*39c0*/  ULEA UR6, UR15, UR5, 0x3 ;  /* 0x000000050f067291 */ /* 0x000fce000f8e18ff */
[----:B------:R2:W-:Y:S02]  /*39d0*/  @P0 STS.U8 [UR4+0x1c], R0 ;  /* 0x00001c00ff000988 */ /* 0x0005e40008000004 */
[----:B------:R-:W4:Y:S02]  /*39e0*/  SYNCS.PHASECHK.TRANS64.TRYWAIT P0, [UR6], R2 ;  /* 0x00000002ff0075a7 */ /* 0x000f240008001106 */
[----:B--2-4-:R-:W-:Y:S05]  /*39f0*/  @!P0 BRA `(.L_x_62) ;  /* 0x0000003c00148947 */ /* 0x014fea0003800000 */
.L_x_141:
[----:B-1----:R-:W-:-:S04]  /*3a00*/  UIADD3 UR7, UPT, UPT, UR15, 0x1, URZ ;  /* 0x000000010f077890 */ /* 0x002fc8000fffe0ff */
[----:B------:R-:W-:-:S04]  /*3a10*/  UISETP.NE.AND UP0, UPT, UR7, 0x4, UPT ;  /* 0x000000040700788c */ /* 0x000fc8000bf05270 */
[----:B------:R-:W-:Y:S02]  /*3a20*/  USEL UR8, URZ, 0x1, UP0 ;  /* 0x00000001ff087887 */ /* 0x000fe40008000000 */
[----:B------:R-:W-:-:S04]  /*3a30*/  USEL UR7, UR7, URZ, UP0 ;  /* 0x000000ff07077287 */ /* 0x000fc80008000000 */
[----:B------:R-:W-:Y:S01]  /*3a40*/  ULEA UR6, UR7, UR5, 0x3 ;  /* 0x0000000507067291 */ /* 0x000fe2000f8e18ff */
[----:B--2---:R-:W-:-:S04]  /*3a50*/  LOP3.LUT R2, R11, UR8, RZ, 0x3c, !PT ;  /* 0x000000080b027c12 */ /* 0x004fc8000f8e3cff */
[----:B------:R-:W-:-:S04]  /*3a60*/  SHF.L.U32 R3, R2, 0x1f, RZ ;  /* 0x0000001f02037819 */ /* 0x000fc800000006ff */
[----:B------:R-:W1:Y:S02]  /*3a70*/  SYNCS.PHASECHK.TRANS64.TRYWAIT P0, [UR6], R3 ;  /* 0x00000003ff0075a7 */ /* 0x000e640008001106 */
[----:B-1----:R-:W-:Y:S05]  /*3a80*/  @!P0 BRA `(.L_x_63) ;  /* 0x0000003c00088947 */ /* 0x002fea0003800000 */
.L_x_143:
        /* <DEDUP_REMOVED lines=9> */
.L_x_145:
[----:B------:R-:W-:-:S04]  /*3b20*/  UIADD3 UR7, UPT, UPT, UR7, 0x1, URZ ;  /* 0x0000000107077890 */ /* 0x000fc8000fffe0ff */
[----:B------:R-:W-:-:S04]  /*3b30*/  UISETP.NE.AND UP0, UPT, UR7, 0x4, UPT ;  /* 0x000000040700788c */ /* 0x000fc8000bf05270 */
[----:B------:R-:W-:Y:S02]  /*3b40*/  USEL UR6, URZ, 0x1, UP0 ;  /* 0x00000001ff067887 */ /* 0x000fe40008000000 */
[----:B------:R-:W-:-:S04]  /*3b50*/  USEL UR7, UR7, URZ, UP0 ;  /* 0x000000ff07077287 */ /* 0x000fc80008000000 */
[----:B------:R-:W-:Y:S01]  /*3b60*/  ULEA UR7, UR7, UR5, 0x3 ;  /* 0x0000000507077291 */ /* 0x000fe2000f8e18ff */
[----:B------:R-:W-:-:S04]  /*3b70*/  LOP3.LUT R2, R2, UR6, RZ, 0x3c, !PT ;  /* 0x0000000602027c12 */ /* 0x000fc8000f8e3cff */
[----:B------:R-:W-:-:S04]  /*3b80*/  SHF.L.U32 R2, R2, 0x1f, RZ ;  /* 0x0000001f02027819 */ /* 0x000fc800000006ff */
[----:B------:R-:W2:Y:S02]  /*3b90*/  SYNCS.PHASECHK.TRANS64.TRYWAIT P0, [UR7], R2 ;  /* 0x00000002ff0075a7 */ /* 0x000ea40008001107 */
[----:B--2---:R-:W-:Y:S05]  /*3ba0*/  @!P0 BRA `(.L_x_65) ;  /* 0x0000003800f08947 */ /* 0x004fea0003800000 */
.L_x_147:
[----:B------:R-:W-:Y:S01]  /*3bb0*/  NOP ;  /* 0x0000000000007918 */ /* 0x000fe20000000000 */
[----:B-1----:R-:W1:Y:S01]  /*3bc0*/  LDS R0, [UR4+0x14] ;  /* 0x00001404ff007984 */ /* 0x002e620008000800 */
[----:B------:R-:W-:Y:S01]  /*3bd0*/  ULOP3.LUT UR6, UR16, 0xffff, URZ, 0xc0, !UPT ;  /* 0x0000ffff10067892 */ /* 0x000fe2000f8ec0ff */
[----:B------:R-:W-:Y:S01]  /*3be0*/  UMOV UR8, 0xffff ;  /* 0x0000ffff00087882 */ /* 0x000fe20000000000 */
[----:B------:R-:W-:Y:S02]  /*3bf0*/  UMOV UR5, 0x1 ;  /* 0x0000000100057882 */ /* 0x000fe40000000000 */
[----:B------:R-:W-:-:S04]  /*3c00*/  USHF.R.U32.HI UR6, URZ, 0x5, UR6 ;  /* 0x00000005ff067899 */ /* 0x000fc80008011606 */
[----:B------:R-:W-:Y:S02]  /*3c10*/  USHF.L.U32 UR8, UR8, UR6, URZ ;  /* 0x0000000608087299 */ /* 0x000fe400080006ff */
[----:B------:R-:W-:-:S04]  /*3c20*/  USHF.L.U32 UR5, UR5, UR6, URZ ;  /* 0x0000000605057299 */ /* 0x000fc800080006ff */
[----:B-1----:R-:W-:-:S04]  /*3c30*/  LOP3.LUT R0, R0, UR8, RZ, 0xc0, !PT ;  /* 0x0000000800007c12 */ /* 0x002fc8000f8ec0ff */
[----:B------:R-:W-:-:S13]  /*3c40*/  ISETP.NE.AND P0, PT, R0, UR8, PT ;  /* 0x0000000800007c0c */ /* 0x000fda000bf05270 */
[----:B------:R-:W-:Y:S05]  /*3c50*/  @P0 BRA `(.L_x_66) ;  /* 0x0000000000580947 */ /* 0x000fea0003800000 */
[----:B------:R-:W1:Y:S02]  /*3c60*/  LDS R0, [UR4+0x18] ;  /* 0x00001804ff007984 */ /* 0x000e640008000800 */
[----:B-1----:R-:W-:-:S04]  /*3c70*/  LOP3.LUT R0, R0, UR5, RZ, 0xc0, !PT ;  /* 0x0000000500007c12 */ /* 0x002fc8000f8ec0ff */
[----:B------:R-:W-:-:S13]  /*3c80*/  ISETP.NE.AND P0, PT, R0, UR5, PT ;  /* 0x0000000500007c0c */ /* 0x000fda000bf05270 */
[----:B------:R-:W-:Y:S05]  /*3c90*/  @P0 BRA `(.L_x_67) ;  /* 0x00000000003c0947 */ /* 0x000fea0003800000 */
[----:B------:R-:W1:Y:S01]  /*3ca0*/  S2R R2, SR_LANEID ;  /* 0x0000000000027919 */ /* 0x000e620000000000 */
[----:B------:R-:W-:Y:S01]  /*3cb0*/  ULOP3.LUT UR8, URZ, UR8, URZ, 0x33, !UPT ;  /* 0x00000008ff087292 */ /* 0x000fe2000f8e33ff */
[----:B------:R-:W-:Y:S02]  /*3cc0*/  VOTEU.ANY UR7, UPT, PT ;  /* 0x0000000000077886 */ /* 0x000fe400038e0100 */
[----:B------:R-:W-:-:S03]  /*3cd0*/  UFLO.U32 UR7, UR7 ;  /* 0x00000007000772bd */ /* 0x000fc600080e0000 */
[----:B------:R-:W-:-:S04]  /*3ce0*/  IMAD.U32 R0, RZ, RZ, UR8 ;  /* 0x00000008ff007e24 */ /* 0x000fc8000f8e00ff */
[----:B------:R2:W4:Y:S02]  /*3cf0*/  REDUX UR6, R0 ;  /* 0x00000000000673c4 */ /* 0x0005240000000000 */
[----:B------:R1:W-:Y:S02]  /*3d00*/  UTCATOMSWS.AND URZ, UR8 ;  /* 0x0000000800ff79e3 */ /* 0x0003e40008000000 */
[----:B-1----:R-:W-:Y:S02]  /*3d10*/  ISETP.EQ.U32.AND P0, PT, R2, UR7, PT ;  /* 0x0000000702007c0c */ /* 0x002fe4000bf02070 */
[----:B--2---:R-:W-:Y:S02]  /*3d20*/  LOP3.LUT R0, RZ, UR5, RZ, 0x33, !PT ;  /* 0x00000005ff007c12 */ /* 0x004fe4000f8e33ff */
[----:B----4-:R-:W-:Y:S02]  /*3d30*/  MOV R2, UR6 ;  /* 0x0000000600027c02 */ /* 0x010fe40008000f00 */
[----:B------:R-:W1:Y:S07]  /*3d40*/  REDUX UR5, R0 ;  /* 0x00000000000573c4 */ /* 0x000e6e0000000000 */
[----:B------:R2:W-:Y:S01]  /*3d50*/  @P0 ATOMS.AND RZ, [UR4+0x14], R2 ;  /* 0x00001402ffff098c */ /* 0x0005e2000a800004 */
[----:B-1----:R-:W-:-:S05]  /*3d60*/  IMAD.U32 R0, RZ, RZ, UR5 ;  /* 0x00000005ff007e24 */ /* 0x002fca000f8e00ff */
[----:B------:R2:W-:Y:S01]  /*3d70*/  @P0 ATOMS.AND RZ, [UR4+0x18], R0 ;  /* 0x00001800ffff098c */ /* 0x0005e2000a800004 */
[----:B------:R-:W-:Y:S05]  /*3d80*/  BRA `(.L_x_68) ;  /* 0x0000000000147947 */ /* 0x000fea0003800000 */
.L_x_67:
[----:B------:R-:W-:Y:S02]  /*3d90*/  MOV R2, 0x3db0 ;  /* 0x00003db000027802 */ /* 0x000fe40000000f00 */
[----:B---3-5:R-:W-:Y:S05]  /*3da0*/  CALL.REL.NOINC `($__internal_0_$__cuda_sm10x_tcgen05_guardrail_trap_col_being_dealloced_not_returned_by_alloc) ;  /* 0x0000003c00647944 */ /* 0x028fea0003c00000 */
[----:B------:R-:W-:Y:S05]  /*3db0*/  BRA `(.L_x_68) ;  /* 0x0000000000087947 */ /* 0x000fea0003800000 */
.L_x_66:
[----:B------:R-:W-:Y:S02]  /*3dc0*/  MOV R2, 0x3de0 ;  /* 0x00003de000027802 */ /* 0x000fe40000000f00 */
[----:B---3-5:R-:W-:Y:S05]  /*3dd0*/  CALL.REL.NOINC `($__internal_2_$__cuda_sm10x_tcgen05_guardrail_trap_unallocated_columns_being_dealloced) ;  /* 0x0000003c00707944 */ /* 0x028fea0003c00000 */
.L_x_68:
[----:B------:R-:W-:Y:S01]  /*3de0*/  NOP ;  /* 0x0000000000007918 */ /* 0x000fe20000000000 */
[----:B------:R-:W-:Y:S05]  /*3df0*/  EXIT ;  /* 0x000000000000794d */ /* 0x000fea0003800000 */
.L_x_50:
[----:B------:R-:W-:-:S09]  /*3e00*/  UISETP.NE.OR UP2, UPT, UR8, 0x3, !UP2 ;  /* 0x000000030800788c */ /* 0x000fd2000d745670 */
[----:B------:R-:W-:Y:S05]  /*3e10*/  BRA.U UP2, `(.L_x_69) ;  /* 0x0000000d02ac7547 */ /* 0x000fea000b800000 */
[----:B------:R-:W1:Y:S01]  /*3e20*/  LDC R0, c[0x0][0xb30] ;  /* 0x0002cc00ff007b82 */ /* 0x000e620000000800 */
[----:B------:R-:W2:Y:S01]  /*3e30*/  LDCU.64 UR8, c[0x0][0x888] ;  /* 0x00011100ff0877ac */ /* 0x000ea20008000a00 */
[----:B------:R-:W-:Y:S01]  /*3e40*/  IMAD.MOV.U32 R32, RZ, RZ, 0x1 ;  /* 0x00000001ff207424 */ /* 0x000fe200078e00ff */
[----:B------:R-:W-:Y:S01]  /*3e50*/  CS2R R28, SRZ ;  /* 0x00000000001c7805 */ /* 0x000fe2000001ff00 */
[----:B------:R-:W-:Y:S01]  /*3e60*/  IMAD.MOV.U32 R25, RZ, RZ, 0x2000 ;  /* 0x00002000ff197424 */ /* 0x000fe200078e00ff */
[----:B------:R-:W4:Y:S03]  /*3e70*/  LDCU.64 UR4, c[0x0][0x890] ;  /* 0x00011200ff0477ac */ /* 0x000f260008000a00 */
[----:B------:R-:W3:Y:S01]  /*3e80*/  LDC R24, c[0x0][0x370] ;  /* 0x0000dc00ff187b82 */ /* 0x000ee20000000800 */
[----:B------:R-:W-:Y:S01]  /*3e90*/  UMOV UR7, 0x400 ;  /* 0x0000040000077882 */ /* 0x000fe20000000000 */
[----:B------:R-:W-:-:S02]  /*3ea0*/  UPLOP3.LUT UP1, UPT, UPT, UPT, UPT, 0x40, 0x4 ;  /* 0x000000000004789c */ /* 0x000fc40003f2e870 */
[----:B------:R-:W-:Y:S01]  /*3eb0*/  ULEA UR7, UR37, UR7, 0x18 ;  /* 0x0000000725077291 */ /* 0x000fe2000f8ec0ff */
[----:B------:R-:W-:-:S03]  /*3ec0*/  UMOV UR13, URZ ;  /* 0x000000ff000d7c82 */ /* 0x000fc60008000000 */
[----:B------:R-:W3:Y:S01]  /*3ed0*/  LDC R3, c[0x0][0xb0c] ;  /* 0x0002c300ff037b82 */ /* 0x000ee20000000800 */
[----:B--2---:R-:W-:Y:S02]  /*3ee0*/  UISETP.NE.U32.AND UP3, UPT, UR8, URZ, UPT ;  /* 0x000000ff0800728c */ /* 0x004fe4000bf65070 */
[----:B----4-:R-:W-:-:S05]  /*3ef0*/  UISETP.NE.U32.AND UP4, UPT, UR4, URZ, UPT ;  /* 0x000000ff0400728c */ /* 0x010fca000bf85070 */
[----:B------:R-:W2:Y:S01]  /*3f00*/  LDC R18, c[0x0][0xb20] ;  /* 0x0002c800ff127b82 */ /* 0x000ea20000000800 */
[----:B-1----:R-:W-:Y:S01]  /*3f10*/  ISETP.NE.AND P1, PT, R0, 0x1, PT ;  /* 0x000000010000780c */ /* 0x002fe20003f25270 */
[----:B------:R-:W-:Y:S02]  /*3f20*/  UISETP.NE.AND.EX UP3, UPT, UR9, URZ, UPT, UP3 ;  /* 0x000000ff0900728c */ /* 0x000fe4000bf65330 */
[----:B------:R-:W-:-:S04]  /*3f30*/  UISETP.NE.AND.EX UP4, UPT, UR5, URZ, UPT, UP4 ;  /* 0x000000ff0500728c */ /* 0x000fc8000bf85340 */
[----:B------:R-:W1:Y:S08]  /*3f40*/  LDC.64 R30, c[0x0][0x348] ;  /* 0x0000d200ff1e7b82 */ /* 0x000e700000000a00 */
[----:B------:R-:W4:Y:S08]  /*3f50*/  LDC.64 R16, c[0x0][0xb10] ;  /* 0x0002c400ff107b82 */ /* 0x000f300000000a00 */
[----:B------:R-:W1:Y:S08]  /*3f60*/  LDC.64 R6, c[0x0][0xb18] ;  /* 0x0002c600ff067b82 */ /* 0x000e700000000a00 */
[----:B------:R-:W1:Y:S08]  /*3f70*/  LDC.64 R4, c[0x0][0xb28] ;  /* 0x0002ca00ff047b82 */ /* 0x000e700000000a00 */
[----:B--23--:R-:W1:Y:S02]  /*3f80*/  LDC R19, c[0x0][0x374] ;  /* 0x0000dd00ff137b82 */ /* 0x00ce640000000800 */
.L_x_78:
[C---:B------:R-:W-:Y:S02]  /*3f90*/  LEA R0, R29.reuse, UR7, 0x3 ;  /* 0x000000071d007c11 */ /* 0x040fe4000f8e18ff */
[----:B------:R-:W-:Y:S02]  /*3fa0*/  SHF.L.U32 R2, R28, 0x1f, RZ ;  /* 0x0000001f1c027819 */ /* 0x000fe400000006ff */
[----:B------:R-:W-:Y:S02]  /*3fb0*/  LEA R20, R29, UR7, 0x4 ;  /* 0x000000071d147c11 */ /* 0x000fe4000f8e20ff */
[----:B--2---:R-:W2:Y:S02]  /*3fc0*/  SYNCS.PHASECHK.TRANS64.TRYWAIT P0, [R0+URZ+0xa0], R2 ;  /* 0x0000a002000075a7 */ /* 0x004ea400080011ff */
[----:B--2---:R-:W-:Y:S05]  /*3fd0*/  @!P0 BRA `(.L_x_70) ;  /* 0x0000003400fc8947 */ /* 0x004fea0003800000 */
.L_x_148:
[----:B------:R-:W-:Y:S01]  /*3fe0*/  ISETP.GE.AND P0, PT, R26, 0x1, PT ;  /* 0x000000011a00780c */ /* 0x000fe20003f06270 */
[----:B------:R-:W3:Y:S01]  /*3ff0*/  LDS.128 R20, [R20+0x130] ;  /* 0x0001300014147984 */ /* 0x000ee20000000c00 */
[----:B--2---:R-:W-:Y:S01]  /*4000*/  VIADD R0, R0, 0xb0 ;  /* 0x000000b000007836 */ /* 0x004fe20000000000 */
[----:B------:R-:W-:Y:S01]  /*4010*/  @!PT LDS RZ, [RZ] ;  /* 0x00000000fffff984 */ /* 0x000fe20000000800 */
[----:B------:R-:W-:Y:S01]  /*4020*/  @!PT LDS RZ, [RZ] ;  /* 0x00000000fffff984 */ /* 0x000fe20000000800 */
[----:B------:R-:W-:Y:S01]  /*4030*/  @!PT LDS RZ, [RZ] ;  /* 0x00000000fffff984 */ /* 0x000fe20000000800 */
[----:B------:R-:W-:Y:S01]  /*4040*/  @!PT LDS RZ, [RZ] ;  /* 0x00000000fffff984 */ /* 0x000fe20000000800 */
[----:B------:R2:W-:Y:S06]  /*4050*/  MEMBAR.ALL.CTA ;  /* 0x0000000000007992 */ /* 0x0005ec0000008000 */
[----:B--2---:R-:W2:Y:S01]  /*4060*/  FENCE.VIEW.ASYNC.S ;  /* 0x00000000000073c6 */ /* 0x004ea20000000000 */
[----:B------:R-:W-:Y:S04]  /*4070*/  PRMT R0, RZ, 0x654, R0 ;  /* 0x00000654ff007816 */ /* 0x000fe80000000000 */
[----:B--2---:R2:W-:Y:S01]  /*4080*/  SYNCS.ARRIVE.TRANS64.RED.A1T0 RZ, [R0+URZ], RZ ;  /* 0x000000ff00ff79a7 */ /* 0x0045e200081004ff */
[----:B---3--:R-:W-:Y:S11]  /*4090*/  LOP3.LUT P3, RZ, R22, 0x1, RZ, 0xc0, !PT ;  /* 0x0000000116ff7812 */ /* 0x008ff6000786c0ff */
[----:B------:R-:W-:Y:S02]  /*40a0*/  @!UPT UIADD3 URZ, UPT, UPT, URZ, URZ, URZ ;  /* 0x000000fffffff290 */ /* 0x000fe4000fffe0ff */
[----:B------:R-:W-:Y:S02]  /*40b0*/  @P3 MOV R11, R20 ;  /* 0x00000014000b3202 */ /* 0x000fe40000000f00 */
[----:B------:R-:W-:Y:S01]  /*40c0*/  @P3 LOP3.LUT R10, R21, 0xffff, RZ, 0xc0, !PT ;  /* 0x0000ffff150a3812 */ /* 0x000fe200078ec0ff */
[----:B--2---:R-:W-:Y:S06]  /*40d0*/  @!P0 BRA `(.L_x_71) ;  /* 0x0000000000a48947 */ /* 0x004fec0003800000 */
[-C--:B-1----:R-:W-:Y:S01]  /*40e0*/  IMAD.HI.U32 R0, R19, R7.reuse, RZ ;  /* 0x0000000713007227 */ /* 0x082fe200078e00ff */
[----:B------:R-:W-:Y:S02]  /*40f0*/  ISETP.NE.AND P0, PT, R6, 0x1, PT ;  /* 0x000000010600780c */ /* 0x000fe40003f05270 */
[----:B------:R-:W-:Y:S01]  /*4100*/  ISETP.NE.AND P2, PT, R26, 0x1, PT ;  /* 0x000000011a00780c */ /* 0x000fe20003f45270 */
[----:B----4-:R-:W-:Y:S01]  /*4110*/  IMAD.HI.U32 R9, R24, R16, RZ ;  /* 0x0000001018097227 */ /* 0x010fe200078e00ff */
[----:B------:R-:W-:Y:S02]  /*4120*/  SHF.R.U32.HI R0, RZ, R18, R0 ;  /* 0x00000012ff007219 */ /* 0x000fe40000011600 */
[----:B------:R-:W-:Y:S01]  /*4130*/  ISETP.NE.AND P4, PT, R3, 0x1, PT ;  /* 0x000000010300780c */ /* 0x000fe20003f85270 */
[----:B------:R-:W-:Y:S01]  /*4140*/  IMAD.HI.U32 R13, R10, R7, RZ ;  /* 0x000000070a0d7227 */ /* 0x000fe200078e00ff */
[----:B------:R-:W-:Y:S02]  /*4150*/  SHF.R.U32.HI R9, RZ, R17, R9 ;  /* 0x00000011ff097219 */ /* 0x000fe40000011609 */
[----:B------:R-:W-:Y:S01]  /*4160*/  SEL R0, R19, R0, !P0 ;  /* 0x0000000013007207 */ /* 0x000fe20004000000 */
[----:B------:R-:W-:Y:S01]  /*4170*/  IMAD.HI.U32 R12, R11, R16, RZ ;  /* 0x000000100b0c7227 */ /* 0x000fe200078e00ff */
[----:B------:R-:W-:Y:S03]  /*4180*/  SEL R9, R24, R9, !P4 ;  /* 0x0000000918097207 */ /* 0x000fe60006000000 */
[-C--:B------:R-:W-:Y:S01]  /*4190*/  IMAD.HI.U32 R8, R0, R4.reuse, RZ ;  /* 0x0000000400087227 */ /* 0x080fe200078e00ff */
[----:B------:R-:W-:Y:S03]  /*41a0*/  SHF.R.U32.HI R12, RZ, R17, R12 ;  /* 0x00000011ff0c7219 */ /* 0x000fe6000001160c */
[----:B------:R-:W-:Y:S01]  /*41b0*/  IMAD.HI.U32 R2, R9, R4, RZ ;  /* 0x0000000409027227 */ /* 0x000fe200078e00ff */
[-C--:B------:R-:W-:Y:S02]  /*41c0*/  @P2 SHF.R.U32.HI R0, RZ, R5.reuse, R8 ;  /* 0x00000005ff002219 */ /* 0x080fe40000011608 */
[----:B------:R-:W-:Y:S02]  /*41d0*/  SHF.R.U32.HI R8, RZ, R18, R13 ;  /* 0x00000012ff087219 */ /* 0x000fe4000001160d */
[----:B------:R-:W-:Y:S01]  /*41e0*/  @P2 SHF.R.U32.HI R9, RZ, R5, R2 ;  /* 0x00000005ff092219 */ /* 0x000fe20000011602 */
[----:B------:R-:W-:Y:S01]  /*41f0*/  IMAD R0, R26, R0, RZ ;  /* 0x000000001a007224 */ /* 0x000fe200078e02ff */
[----:B------:R-:W-:Y:S02]  /*4200*/  SEL R8, R10, R8, !P0 ;  /* 0x000000080a087207 */ /* 0x000fe40004000000 */
[----:B------:R-:W-:Y:S01]  /*4210*/  SEL R2, R11, R12, !P4 ;  /* 0x0000000c0b027207 */ /* 0x000fe20006000000 */
[----:B------:R-:W-:Y:S01]  /*4220*/  IMAD R12, R26, R9, RZ ;  /* 0x000000091a0c7224 */ /* 0x000fe200078e02ff */
[C---:B------:R-:W-:Y:S01]  /*4230*/  ISETP.GE.AND P0, PT, R8.reuse, R0, PT ;  /* 0x000000000800720c */ /* 0x040fe20003f06270 */
[----:B------:R-:W-:Y:S03]  /*4240*/  IMAD.HI.U32 R0, R8, R4, RZ ;  /* 0x0000000408007227 */ /* 0x000fe600078e00ff */
[----:B------:R-:W-:Y:S02]  /*4250*/  ISETP.GE.OR P0, PT, R2, R12, P0 ;  /* 0x0000000c0200720c */ /* 0x000fe40000706670 */
[-C--:B------:R-:W-:Y:S04]  /*4260*/  SHF.R.U32.HI R0, RZ, R5.reuse, R0 ;  /* 0x00000005ff007219 */ /* 0x080fe80000011600 */
[----:B------:R-:W-:Y:S05]  /*4270*/  SEL R13, R8, R0, !P2 ;  /* 0x00000000080d7207 */ /* 0x000fea0005000000 */
[----:B------:R-:W-:Y:S02]  /*4280*/  IMAD.MOV R12, RZ, RZ, -R13 ;  /* 0x000000ffff0c7224 */ /* 0x000fe400078e0a0d */
[----:B------:R-:W-:Y:S04]  /*4290*/  @!P0 IMAD.HI.U32 R0, R2, R4, RZ ;  /* 0x0000000402008227 */ /* 0x000fe800078e00ff */
[----:B------:R-:W-:Y:S01]  /*42a0*/  IMAD R12, R26, R12, R8 ;  /* 0x0000000c1a0c7224 */ /* 0x000fe200078e0208 */
[----:B------:R-:W-:Y:S04]  /*42b0*/  @!P0 SHF.R.U32.HI R0, RZ, R5, R0 ;  /* 0x00000005ff008219 */ /* 0x000fe80000011600 */
[----:B------:R-:W-:Y:S04]  /*42c0*/  @!P0 SEL R0, R2, R0, !P2 ;  /* 0x0000000002008207 */ /* 0x000fe80005000000 */
[----:B------:R-:W-:Y:S01]  /*42d0*/  @!P0 IADD3 R13, PT, PT, R13, -R0, RZ ;  /* 0x800000000d0d8210 */ /* 0x000fe20007ffe0ff */
[----:B------:R-:W-:Y:S01]  /*42e0*/  @!P0 IMAD R0, R9, R12, R0 ;  /* 0x0000000c09008224 */ /* 0x000fe200078e0200 */
[----:B------:R-:W-:Y:S01]  /*42f0*/  IADD3 R9, PT, PT, -R8, RZ, RZ ;  /* 0x000000ff08097210 */ /* 0x000fe20007ffe1ff */
[--C-:B------:R-:W-:Y:S02]  /*4300*/  IMAD.MOV R12, RZ, RZ, -R2.reuse ;  /* 0x000000ffff0c7224 */ /* 0x100fe400078e0a02 */
[----:B------:R-:W-:Y:S02]  /*4310*/  @!P0 IMAD R8, R13, R26, R2 ;  /* 0x0000001a0d088224 */ /* 0x000fe400078e0202 */
[----:B------:R-:W-:Y:S02]  /*4320*/  @!P0 IMAD.MOV.U32 R2, RZ, RZ, R0 ;  /* 0x000000ffff028224 */ /* 0x000fe400078e0000 */
[----:B------:R-:W-:Y:S02]  /*4330*/  IMAD R11, R3, R12, R11 ;  /* 0x0000000c030b7224 */ /* 0x000fe400078e020b */
[----:B------:R-:W-:Y:S02]  /*4340*/  IMAD R10, R6, R9, R10 ;  /* 0x00000009060a7224 */ /* 0x000fe400078e020a */
[----:B------:R-:W-:Y:S02]  /*4350*/  IMAD R11, R2, R3, R11 ;  /* 0x00000003020b7224 */ /* 0x000fe400078e020b */
[----:B------:R-:W-:Y:S02]  /*4360*/  IMAD R10, R8, R6, R10 ;  /* 0x00000006080a7224 */ /* 0x000fe400078e020a */
.L_x_71:
[----:B------:R-:W-:Y:S05]  /*4370*/  BRA.U UP1, `(.L_x_72) ;  /* 0x0000000101107547 */ /* 0x000fea000b800000 */
[----:B------:R-:W-:Y:S04]  /*4380*/  MOV R2, UR6 ;  /* 0x0000000600027c02 */ /* 0x000fe80008000f00 */
[----:B------:R-:W-:Y:S04]  /*4390*/  SHF.L.U32 R2, R2, 0x1f, RZ ;  /* 0x0000001f02027819 */ /* 0x000fe800000006ff */
[----:B------:R-:W2:Y:S02]  /*43a0*/  SYNCS.PHASECHK.TRANS64.TRYWAIT P0, [UR7+0x98], R2 ;  /* 0x00009802ff0075a7 */ /* 0x000ea40008001107 */
[----:B--2---:R-:W-:Y:S05]  /*43b0*/  @!P0 BRA `(.L_x_73) ;  /* 0x0000003400188947 */ /* 0x004fea0003800000 */
.L_x_72:
[----:B------:R-:W-:Y:S02]  /*43c0*/  R2UR UR11, R15 ;  /* 0x000000000f0b72ca */ /* 0x000fe400000e0000 */
[----:B------:R-:W-:Y:S02]  /*43d0*/  R2UR UR10, R14 ;  /* 0x000000000e0a72ca */ /* 0x000fe400000e0000 */
[----:B------:R-:W-:Y:S04]  /*43e0*/  ISETP.NE.U32.AND P2, PT, RZ, UR4, PT ;  /* 0x00000004ff007c0c */ /* 0x000fe8000bf45070 */
[----:B------:R-:W-:Y:S05]  /*43f0*/  ISETP.NE.AND.EX P2, PT, RZ, UR5, PT, P2 ;  /* 0x00000005ff007c0c */ /* 0x000fea000bf45320 */
[----:B------:R-:W-:Y:S02]  /*4400*/  USHF.L.U32 UR11, UR11, 0x6, URZ ;  /* 0x000000060b0b7899 */ /* 0x000fe400080006ff */
[----:B------:R-:W-:Y:S01]  /*4410*/  USHF.L.U32 UR10, UR10, 0x6, URZ ;  /* 0x000000060a0a7899 */ /* 0x000fe200080006ff */
[----:B------:R-:W-:Y:S11]  /*4420*/  BRA.U !UP4, `(.L_x_74) ;  /* 0x000000010c347547 */ /* 0x000ff6000b800000 */
[----:B------:R-:W-:Y:S01]  /*4430*/  UPLOP3.LUT UP0, UPT, UPT, UPT, UP3, 0x80, 0x8 ;  /* 0x000000000008789c */ /* 0x000fe20003f0f030 */
[----:B--2---:R-:W-:Y:S02]  /*4440*/  HFMA2 R0, -RZ, RZ, 0, 5.9604644775390625e-08 ;  /* 0x00000001ff007431 */ /* 0x004fe400000001ff */
[----:B------:R-:W-:Y:S03]  /*4450*/  IMAD.MOV.U32 R64, RZ, RZ, 0x1 ;  /* 0x00000001ff407424 */ /* 0x000fe600078e00ff */
[----:B------:R-:W-:Y:S05]  /*4460*/  PLOP3.LUT P0, PT, PT, PT, UP0, 0x80, 0x8 ;  /* 0x000000000008781c */ /* 0x000fea0003f0f008 */
[----:B------:R-:W2:Y:S01]  /*4470*/  @UP0 LDCU.64 UR14, c[0x0][0x888] ;  /* 0x00011100ff0e07ac */ /* 0x000ea20008000a00 */
[----:B------:R-:W-:Y:S07]  /*4480*/  @UP0 UIMAD UR8, UR36, UR4, URZ ;  /* 0x00000004240802a4 */ /* 0x000fee000f8e02ff */
[----:B------:R-:W-:Y:S01]  /*4490*/  @!P0 PRMT R64, R0, 0x7610, R64 ;  /* 0x0000761000408816 */ /* 0x000fe20000000040 */
[----:B--2---:R-:W-:Y:S03]  /*44a0*/  @UP0 UIMAD.WIDE UR14, UR8, 0x4, UR14 ;  /* 0x00000004080e08a5 */ /* 0x004fe6000f8e020e */
[----:B------:R-:W2:Y:S03]  /*44b0*/  @!UP0 LDCU UR8, c[0x0][0x880] ;  /* 0x00011000ff0887ac */ /* 0x000ea60008000800 */
[----:B------:R-:W-:Y:S01]  /*44c0*/  IMAD.U32 R8, RZ, RZ, UR14 ;  /* 0x0000000eff087e24 */ /* 0x000fe2000f8e00ff */
[----:B------:R-:W-:Y:S05]  /*44d0*/  MOV R9, UR15 ;  /* 0x0000000f00097c02 */ /* 0x000fea0008000f00 */
[----:B-----5:R3:W5:Y:S02]  /*44e0*/  @P0 LDG.E R35, desc[UR46][R8.64] ;  /* 0x0000002e08230981 */ /* 0x020764000c1e1900 */
[----:B--23--:R-:W-:Y:S07]  /*44f0*/  @!P0 IMAD.U32 R35, RZ, RZ, UR8 ;  /* 0x00000008ff238e24 */ /* 0x00cfee000f8e00ff */
.L_x_74:
[----:B-----5:R-:W-:Y:S01]  /*4500*/  @!P2 FSETP.EQ.AND P0, PT, R35, RZ, PT ;  /* 0x000000ff2300a20b */ /* 0x020fe20003f02000 */
[----:B------:R-:W-:Y:S01]  /*4510*/  @!UPT UIADD3 URZ, UPT, UPT, URZ, URZ, URZ ;  /* 0x000000fffffff290 */ /* 0x000fe2000fffe0ff */
[----:B------:R-:W-:Y:S11]  /*4520*/  @!P2 BRA `(.L_x_75) ;  /* 0x000000000014a947 */ /* 0x000ff60003800000 */
[----:B------:R-:W-:Y:S02]  /*4530*/  LOP3.LUT P2, RZ, R64, 0xff, RZ, 0xc0, !PT ;  /* 0x000000ff40ff7812 */ /* 0x000fe4000784c0ff */
[----:B------:R-:W-:Y:S04]  /*4540*/  PLOP3.LUT P0, PT, PT, PT, UP0, 0x80, 0x8 ;  /* 0x000000000008781c */ /* 0x000fe80003f0f008 */
[----:B------:R-:W-:Y:S07]  /*4550*/  PLOP3.LUT P0, PT, P0, PT, PT, 0x8, 0x80 ;  /* 0x000000000080781c */ /* 0x000fee000070e170 */
[----:B------:R-:W-:Y:S11]  /*4560*/  @P2 FSETP.EQ.AND P0, PT, R35, RZ, PT ;  /* 0x000000ff2300220b */ /* 0x000ff60003f02000 */
[----:B------:R-:W-:Y:S02]  /*4570*/  @!UPT UIADD3 URZ, UPT, UPT, URZ, URZ, URZ ;  /* 0x000000fffffff290 */ /* 0x000fe4000fffe0ff */
.L_x_75:
[----:B------:R-:W-:Y:S01]  /*4580*/  ULEA UR15, UR13, UR7, 0x3 ;  /* 0x000000070d0f7291 */ /* 0x000fe2000f8e18ff */
[----:B------:R-:W-:Y:S02]  /*4590*/  SHF.L.U32 R9, R32, 0x1f, RZ ;  /* 0x0000001f20097819 */ /* 0x000fe400000006ff */
[----:B------:R-:W-:Y:S04]  /*45a0*/  ELECT P4, URZ, PT ;  /* 0x0000000000ff782f */ /* 0x000fe80003880000 */
[----:B------:R-:W-:Y:S02]  /*45b0*/  PLOP3.LUT P4, PT, P0, P4, PT, 0xf2, 0x2f ;  /* 0x00000000002f781c */ /* 0x000fe40000789e72 */
[----:B------:R-:W3:Y:S11]  /*45c0*/  SYNCS.PHASECHK.TRANS64.TRYWAIT P2, [UR15+0x78], R9 ;  /* 0x00007809ff0075a7 */ /* 0x000ef6000804110f */
[----:B-1----:R-:W-:Y:S05]  /*45d0*/  @!P4 IADD3 R8, P0, PT, R30, 0x580, RZ ;  /* 0x000005801e08c810 */ /* 0x002fea0007f1e0ff */
[----:B--2---:R-:W-:Y:S01]  /*45e0*/  @!P4 IMAD.X R2, RZ, RZ, R31, P0 ;  /* 0x000000ffff02c224 */ /* 0x004fe200000e061f */
[----:B---3--:R-:W-:Y:S07]  /*45f0*/  @!P2 BRA `(.L_x_76) ;  /* 0x0000003000a0a947 */ /* 0x008fee0003800000 */
.L_x_151:
[----:B------:R-:W2:Y:S01]  /*4600*/  LDC.64 R12, c[0x0][0xb18] ;  /* 0x0002c600ff0c7b82 */ /* 0x000ea20000000a00 */
[----:B------:R-:W-:Y:S01]  /*4610*/  @!P4 R2UR UR8, R2 ;  /* 0x000000000208c2ca */ /* 0x000fe200000e0000 */
[----:B------:R-:W-:Y:S01]  /*4620*/  VOTEU.ALL UP2, P4 ;  /* 0x0000000000ff7886 */ /* 0x000fe20002040000 */
[----:B------:R-:W-:Y:S01]  /*4630*/  @!P4 R2UR UR9, R8 ;  /* 0x000000000809c2ca */ /* 0x000fe200000e0000 */
[----:B------:R-:W-:Y:S01]  /*4640*/  VOTEU.ALL UP1, P4 ;  /* 0x0000000000ff7886 */ /* 0x000fe20002020000 */
[----:B-1----:R-:W-:Y:S03]  /*4650*/  @!P4 IMAD.MOV.U32 R0, RZ, RZ, 0x2000 ;  /* 0x00002000ff00c424 */ /* 0x002fe600078e00ff */
[----:B------:R-:W1:Y:S01]  /*4660*/  @!P1 LDC R2, c[0x0][0xb0c] ;  /* 0x0002c300ff029b82 */ /* 0x000e620000000800 */
[----:B------:R-:W-:Y:S01]  /*4670*/  UMOV UR20, 0x0 ;  /* 0x0000000000147882 */ /* 0x000fe20000000000 */
[----:B------:R-:W-:Y:S01]  /*4680*/  UMOV UR21, 0x10000000 ;  /* 0x1000000000157882 */ /* 0x000fe20000000000 */
[----:B------:R-:W-:Y:S01]  /*4690*/  UMOV UR12, UR36 ;  /* 0x00000024000c7c82 */ /* 0x000fe20008000000 */
[----:B------:R-:W-:Y:S01]  /*46a0*/  UIADD3 UR14, UPT, UPT, UR13, 0x1, URZ ;  /* 0x000000010d0e7890 */ /* 0x000fe2000fffe0ff */
[----:B------:R-:W-:Y:S01]  /*46b0*/  @P3 SHF.R.U32.HI R27, RZ, 0x10, R21 ;  /* 0x00000010ff1b3819 */ /* 0x000fe20000011615 */
[----:B------:R-:W-:Y:S02]  /*46c0*/  VIADD R29, R29, 0x1 ;  /* 0x000000011d1d7836 */ /* 0x000fe40000000000 */
[----:B------:R-:W-:Y:S01]  /*46d0*/  IMAD.U32 R9, RZ, RZ, UR8 ;  /* 0x00000008ff097e24 */ /* 0x000fe2000f8e00ff */
[----:B------:R-:W-:Y:S01]  /*46e0*/  @!UP2 ULEA UR8, UR13, UR7, 0xd ;  /* 0x000000070d08a291 */ /* 0x000fe2000f8e68ff */
[----:B------:R-:W-:Y:S01]  /*46f0*/  IMAD.U32 R8, RZ, RZ, UR9 ;  /* 0x00000009ff087e24 */ /* 0x000fe2000f8e00ff */
[----:B------:R-:W-:Y:S02]  /*4700*/  UIADD3 UR9, UPT, UPT, UR15, 0x60, URZ ;  /* 0x000000600f097890 */ /* 0x000fe4000fffe0ff */
[----:B------:R-:W-:Y:S01]  /*4710*/  @!P4 R2UR UR19, R9 ;  /* 0x000000000913c2ca */ /* 0x000fe200000e0000 */
[----:B------:R-:W-:Y:S01]  /*4720*/  @!UP2 UIADD3 UR8, UPT, UPT, UR8, 0x400, URZ ;  /* 0x000004000808a890 */ /* 0x000fe2000fffe0ff */
[----:B------:R-:W-:Y:S01]  /*4730*/  @!P4 R2UR UR18, R8 ;  /* 0x000000000812c2ca */ /* 0x000fe200000e0000 */
[----:B------:R-:W-:Y:S01]  /*4740*/  UISETP.NE.AND UP5, UPT, UR14, 0x3, UPT ;  /* 0x000000030e00788c */ /* 0x000fe2000bfa5270 */
[----:B------:R-:W3:Y:S01]  /*4750*/  LDC.64 R8, c[0x0][0xb10] ;  /* 0x0002c400ff087b82 */ /* 0x000ee20000000a00 */
[----:B------:R-:W-:Y:S02]  /*4760*/  UPRMT UR16, UR37, 0x654, UR9 ;  /* 0x0000065425107896 */ /* 0x000fe40008000009 */
[----:B------:R-:W-:Y:S02]  /*4770*/  USEL UR17, URZ, 0x1, UP5 ;  /* 0x00000001ff117887 */ /* 0x000fe4000a800000 */
[----:B------:R-:W-:Y:S04]  /*4780*/  USEL UR14, UR14, URZ, UP5 ;  /* 0x000000ff0e0e7287 */ /* 0x000fe8000a800000 */
[----:B------:R-:W-:Y:S01]  /*4790*/  ULEA UR13, UR14, UR7, 0x3 ;  /* 0x000000070e0d7291 */ /* 0x000fe2000f8e18ff */
[----:B------:R-:W-:Y:S01]  /*47a0*/  LOP3.LUT R32, R32, UR17, RZ, 0x3c, !PT ;  /* 0x0000001120207c12 */ /* 0x000fe2000f8e3cff */
[----:B------:R1:W-:Y:S01]  /*47b0*/  @!UP1 UTMALDG.3D [UR8], [UR18], desc[UR20] ;  /* 0x00001408120095b4 */ /* 0x0003e20008011000 */
[----:B------:R5:W-:Y:S02]  /*47c0*/  @!P4 SYNCS.ARRIVE.TRANS64.RED.A0TR RZ, [UR15+0x60], R0 ;  /* 0x00006000ffffc9a7 */ /* 0x000be4000830040f */
[----:B------:R-:W-:Y:S01]  /*47d0*/  SHF.L.U32 R14, R32, 0x1f, RZ ;  /* 0x0000001f200e7819 */ /* 0x000fe200000006ff */
[C---:B---3--:R-:W-:Y:S01]  /*47e0*/  @!P1 IMAD.HI.U32 R8, R11.reuse, R8, RZ ;  /* 0x000000080b089227 */ /* 0x048fe200078e00ff */
[----:B--2---:R-:W-:Y:S02]  /*47f0*/  @!P1 ISETP.NE.AND P0, PT, R12, 0x1, PT ;  /* 0x000000010c00980c */ /* 0x004fe40003f05270 */
[----:B-1----:R-:W-:Y:S01]  /*4800*/  @!P1 ISETP.NE.AND P2, PT, R2, 0x1, PT ;  /* 0x000000010200980c */ /* 0x002fe20003f45270 */
[----:B------:R-:W-:Y:S01]  /*4810*/  SYNCS.ARRIVE.TRANS64.RED.A1T0 RZ, [UR16], RZ ;  /* 0x000000ffffff79a7 */ /* 0x000fe20008100410 */
[C---:B------:R-:W-:Y:S01]  /*4820*/  @!P1 IMAD.HI.U32 R13, R10.reuse, R13, RZ ;  /* 0x0000000d0a0d9227 */ /* 0x040fe200078e00ff */
[----:B------:R-:W-:Y:S04]  /*4830*/  @!P1 SHF.R.U32.HI R8, RZ, R9, R8 ;  /* 0x00000009ff089219 */ /* 0x000fe80000011608 */
[----:B------:R-:W-:Y:S01]  /*4840*/  @!P1 SEL R8, R11, R8, !P2 ;  /* 0x000000080b089207 */ /* 0x000fe20005000000 */
[----:B------:R-:W1:Y:S01]  /*4850*/  SYNCS.PHASECHK.TRANS64.TRYWAIT P5, [UR13+0x78], R14 ;  /* 0x0000780eff0075a7 */ /* 0x000e6200080a110d */
[----:B-----5:R-:W2:Y:S02]  /*4860*/  @!P1 LDC R0, c[0x0][0xb20] ;  /* 0x0002c800ff009b82 */ /* 0x020ea40000000800 */
[----:B--2---:R-:W-:Y:S04]  /*4870*/  @!P1 SHF.R.U32.HI R0, RZ, R0, R13 ;  /* 0x00000000ff009219 */ /* 0x004fe8000001160d */
[----:B------:R-:W-:Y:S05]  /*4880*/  @!P1 SEL R9, R10, R0, !P0 ;  /* 0x000000000a099207 */ /* 0x000fea0004000000 */
[----:B------:R-:W-:Y:S02]  /*4890*/  @!P1 IMAD.IADD R0, R9, 0x1, -R8 ;  /* 0x0000000109009824 */ /* 0x000fe400078e0a08 */
[----:B------:R-:W-:Y:S02]  /*48a0*/  @!P1 IMAD.IADD R8, R8, 0x1, -R9 ;  /* 0x0000000108089824 */ /* 0x000fe400078e0a09 */
[----:B------:R-:W-:Y:S02]  /*48b0*/  @!P1 IMAD R11, R0, R2, R11 ;  /* 0x00000002000b9224 */ /* 0x000fe400078e020b */
[----:B------:R-:W-:Y:S01]  /*48c0*/  @!P1 IMAD R10, R8, R12, R10 ;  /* 0x0000000c080a9224 */ /* 0x000fe200078e020a */
[----:B-1----:R-:W-:Y:S06]  /*48d0*/  @!P5 BRA `(.L_x_77) ;  /* 0x000000300000d947 */ /* 0x002fec0003800000 */
.L_x_153:
[----:B------:R-:W-:Y:S01]  /*48e0*/  @!P4 IADD3 R2, P0, PT, R30, 0x580, RZ ;  /* 0x000005801e02c810 */ /* 0x000fe20007f1e0ff */
[----:B------:R-:W-:Y:S01]  /*48f0*/  UMOV UR18, 0x0 ;  /* 0x0000000000127882 */ /* 0x000fe20000000000 */
[----:B------:R-:W-:Y:S01]  /*4900*/  UMOV UR19, 0x10000000 ;  /* 0x1000000000137882 */ /* 0x000fe20000000000 */
[----:B------:R-:W-:Y:S01]  /*4910*/  VOTEU.ALL UP1, P4 ;  /* 0x0000000000ff7886 */ /* 0x000fe20002020000 */
[----:B------:R-:W-:Y:S01]  /*4920*/  @!P4 R2UR UR9, R2 ;  /* 0x000000000209c2ca */ /* 0x000fe200000e0000 */
[----:B-1----:R-:W-:Y:S01]  /*4930*/  @!P4 IMAD.X R0, RZ, RZ, R31, P0 ;  /* 0x000000ffff00c224 */ /* 0x002fe200000e061f */
[----:B------:R-:W-:Y:S01]  /*4940*/  UMOV UR12, UR36 ;  /* 0x00000024000c7c82 */ /* 0x000fe20008000000 */
[----:B------:R-:W-:Y:S01]  /*4950*/  @P3 R2UR UR36, R27 ;  /* 0x000000001b2432ca */ /* 0x000fe200000e0000 */
[----:B------:R-:W-:Y:S01]  /*4960*/  @!UP1 ULEA UR15, UR14, UR7, 0xd ;  /* 0x000000070e0f9291 */ /* 0x000fe2000f8e68ff */
[----:B------:R-:W-:Y:S01]  /*4970*/  ISETP.NE.AND P0, PT, R29, 0x2, PT ;  /* 0x000000021d00780c */ /* 0x000fe20003f05270 */
[----:B------:R-:W-:Y:S01]  /*4980*/  @!UP1 UIADD3 UR10, UPT, UPT, UR10, 0x20, URZ ;  /* 0x000000200a0a9890 */ /* 0x000fe2000fffe0ff */
[----:B------:R-:W-:Y:S01]  /*4990*/  @!P4 R2UR UR8, R0 ;  /* 0x000000000008c2ca */ /* 0x000fe200000e0000 */
[----:B------:R-:W-:Y:S01]  /*49a0*/  IMAD.IADD R14, R10, 0x1, R62 ;  /* 0x000000010a0e7824 */ /* 0x000fe200078e023e */
[----:B------:R-:W-:Y:S01]  /*49b0*/  SEL R0, RZ, 0x1, P0 ;  /* 0x00000001ff007807 */ /* 0x000fe20000000000 */
[----:B------:R-:W-:Y:S01]  /*49c0*/  IMAD.IADD R15, R11, 0x1, R63 ;  /* 0x000000010b0f7824 */ /* 0x000fe200078e023f */
[----:B------:R-:W-:Y:S02]  /*49d0*/  SEL R29, R29, RZ, P0 ;  /* 0x000000ff1d1d7207 */ /* 0x000fe40000000000 */
[----:B------:R-:W-:Y:S01]  /*49e0*/  IMAD.U32 R8, RZ, RZ, UR9 ;  /* 0x00000009ff087e24 */ /* 0x000fe2000f8e00ff */
[----:B------:R-:W-:Y:S01]  /*49f0*/  UIADD3 UR9, UPT, UPT, UR13, 0x60, URZ ;  /* 0x000000600d097890 */ /* 0x000fe2000fffe0ff */
[----:B------:R-:W-:Y:S03]  /*4a00*/  LOP3.LUT R28, R28, R0, RZ, 0x3c, !PT ;  /* 0x000000001c1c7212 */ /* 0x000fe600078e3cff */
[----:B------:R-:W-:Y:S02]  /*4a10*/  @!P4 R2UR UR16, R8 ;  /* 0x000000000810c2ca */ /* 0x000fe400000e0000 */
[----:B------:R-:W-:Y:S01]  /*4a20*/  IMAD.U32 R9, RZ, RZ, UR8 ;  /* 0x00000008ff097e24 */ /* 0x000fe2000f8e00ff */
[----:B------:R-:W-:Y:S01]  /*4a30*/  @!UP1 UIADD3 UR8, UPT, UPT, UR15, 0x400, URZ ;  /* 0x000004000f089890 */ /* 0x000fe2000fffe0ff */
[----:B------:R-:W-:Y:S01]  /*4a40*/  VOTEU.ALL UP1, P4 ;  /* 0x0000000000ff7886 */ /* 0x000fe20002020000 */
[----:B------:R-:W-:Y:S02]  /*4a50*/  UPRMT UR15, UR37, 0x654, UR9 ;  /* 0x00000654250f7896 */ /* 0x000fe40008000009 */
[----:B------:R-:W-:Y:S11]  /*4a60*/  @!P4 R2UR UR17, R9 ;  /* 0x000000000911c2ca */ /* 0x000ff600000e0000 */
[----:B------:R-:W-:Y:S02]  /*4a70*/  @!UPT UIADD3 URZ, UPT, UPT, URZ, URZ, URZ ;  /* 0x000000fffffff290 */ /* 0x000fe4000fffe0ff */
[----:B------:R2:W-:Y:S01]  /*4a80*/  @!UP1 UTMALDG.3D [UR8], [UR16], desc[UR18] ;  /* 0x00001208100095b4 */ /* 0x0005e20008011000 */
[----:B------:R2:W-:Y:S01]  /*4a90*/  @!P4 SYNCS.ARRIVE.TRANS64.RED.A0TR RZ, [UR13+0x60], R25 ;  /* 0x00006019ffffc9a7 */ /* 0x0005e2000830040d */
[----:B------:R-:W-:Y:S04]  /*4aa0*/  UIADD3 UR13, UPT, UPT, UR14, 0x1, URZ ;  /* 0x000000010e0d7890 */ /* 0x000fe8000fffe0ff */
[----:B------:R-:W-:Y:S04]  /*4ab0*/  UISETP.NE.AND UP1, UPT, UR13, 0x3, UPT ;  /* 0x000000030d00788c */ /* 0x000fe8000bf25270 */
[----:B------:R-:W-:Y:S02]  /*4ac0*/  USEL UR14, URZ, 0x1, UP1 ;  /* 0x00000001ff0e7887 */ /* 0x000fe40008800000 */
[----:B------:R-:W-:Y:S02]  /*4ad0*/  USEL UR13, UR13, URZ, UP1 ;  /* 0x000000ff0d0d7287 */ /* 0x000fe40008800000 */
[----:B------:R-:W-:Y:S02]  /*4ae0*/  UPLOP3.LUT UP1, UPT, UPT, UPT, UPT, 0x80, 0x8 ;  /* 0x000000000008789c */ /* 0x000fe40003f2f070 */
[----:B------:R-:W-:Y:S01]  /*4af0*/  LOP3.LUT R32, R32, UR14, RZ, 0x3c, !PT ;  /* 0x0000000e20207c12 */ /* 0x000fe2000f8e3cff */
[----:B------:R-:W-:Y:S01]  /*4b00*/  SYNCS.ARRIVE.TRANS64.RED.A1T0 RZ, [UR15], RZ ;  /* 0x000000ffffff79a7 */ /* 0x000fe2000810040f */
[----:B------:R-:W-:Y:S07]  /*4b10*/  @P3 BRA `(.L_x_78) ;  /* 0xfffffff4001c3947 */ /* 0x000fee000383ffff */
[----:B------:R-:W-:Y:S01]  /*4b20*/  UIADD3 UR7, UPT, UPT, UR7, 0x78, URZ ;  /* 0x0000007807077890 */ /* 0x000fe2000fffe0ff */
[----:B------:R-:W-:-:S03]  /*4b30*/  SHF.L.U32 R2, R32, 0x1f, RZ ;  /* 0x0000001f20027819 */ /* 0x000fc600000006ff */
[----:B------:R-:W-:-:S09]  /*4b40*/  ULEA UR4, UR13, UR7, 0x3 ;  /* 0x000000070d047291 */ /* 0x000fd2000f8e18ff */
[----:B------:R-:W1:Y:S02]  /*4b50*/  SYNCS.PHASECHK.TRANS64.TRYWAIT P0, [UR4], R2 ;  /* 0x00000002ff0075a7 */ /* 0x000e640008001104 */
[----:B-1----:R-:W-:Y:S05]  /*4b60*/  @!P0 BRA `(.L_x_79) ;  /* 0x0000002c00748947 */ /* 0x002fea0003800000 */
.L_x_155:
        /* <DEDUP_REMOVED lines=9> */
.L_x_157:
[----:B------:R-:W-:-:S04]  /*4c00*/  UIADD3 UR5, UPT, UPT, UR5, 0x1, URZ ;  /* 0x0000000105057890 */ /* 0x000fc8000fffe0ff */
[----:B------:R-:W-:-:S04]  /*4c10*/  UISETP.NE.AND UP0, UPT, UR5, 0x3, UPT ;  /* 0x000000030500788c */ /* 0x000fc8000bf05270 */
[----:B------:R-:W-:Y:S02]  /*4c20*/  USEL UR4, URZ, 0x1, UP0 ;  /* 0x00000001ff047887 */ /* 0x000fe40008000000 */
[----:B------:R-:W-:-:S04]  /*4c30*/  USEL UR5, UR5, URZ, UP0 ;  /* 0x000000ff05057287 */ /* 0x000fc80008000000 */
[----:B------:R-:W-:Y:S01]  /*4c40*/  ULEA UR5, UR5, UR7, 0x3 ;  /* 0x0000000705057291 */ /* 0x000fe2000f8e18ff */
[----:B-1----:R-:W-:-:S04]  /*4c50*/  LOP3.LUT R2, R32, UR4, RZ, 0x3c, !PT ;  /* 0x0000000420027c12 */ /* 0x002fc8000f8e3cff */
[----:B------:R-:W-:Y:S01]  /*4c60*/  SHF.L.U32 R2, R2, 0x1f, RZ ;  /* 0x0000001f02027819 */ /* 0x000fe200000006ff */
[----:B------:R-:W-:-:S07]  /*4c70*/  IMAD.U32 R0, RZ, RZ, UR5 ;  /* 0x00000005ff007e24 */ /* 0x000fce000f8e00ff */
.L_x_81:
[----:B-1----:R1:W3:Y:S02]  /*4c80*/  SYNCS.PHASECHK.TRANS64.TRYWAIT P0, [R0+URZ], R2 ;  /* 0x00000002000075a7 */ /* 0x0022e400080011ff */
[----:B---3--:R-:W-:Y:S05]  /*4c90*/  @!P0 NANOSLEEP.SYNCS 0x989680 ;  /* 0x009896800000895d */ /* 0x008fea0003900000 */
[----:B------:R-:W3:Y:S02]  /*4ca0*/  @!P0 SYNCS.PHASECHK.TRANS64 P0, [R0+URZ], R2 ;  /* 0x00000002000085a7 */ /* 0x000ee400080010ff */
[----:B--23--:R-:W-:Y:S05]  /*4cb0*/  @P0 EXIT ;  /* 0x000000000000094d */ /* 0x00cfea0003800000 */
[----:B------:R-:W-:Y:S05]  /*4cc0*/  BRA `(.L_x_81) ;  /* 0xfffffffc00ec7947 */ /* 0x000fea000383ffff */
.L_x_69:
[----:B------:R-:W-:-:S06]  /*4cd0*/  UISETP.GE.AND UP1, UPT, UR8, 0x4, UPT ;  /* 0x000000040800788c */ /* 0x000fcc000bf26270 */
[----:B------:R-:W-:-:S13]  /*4ce0*/  PLOP3.LUT P0, PT, PT, PT, UP1, 0x80, 0x8 ;  /* 0x000000000008781c */ /* 0x000fda0003f0f018 */
[----:B------:R-:W-:Y:S05]  /*4cf0*/  @!P0 EXIT ;  /* 0x000000000000894d */ /* 0x000fea0003800000 */
[----:B------:R-:W-:Y:S01]  /*4d00*/  BAR.SYNC.DEFER_BLOCKING 0x6, 0xa0 ;  /* 0x0182800000007b1d */ /* 0x000fe20000010000 */
[C---:B------:R-:W-:Y:S01]  /*4d10*/  IMAD.SHL.U32 R4, R75.reuse, 0x20, RZ ;  /* 0x000000204b047824 */ /* 0x040fe200078e00ff */
[C---:B------:R-:W-:Y:S01]  /*4d20*/  R2P PR, R75.reuse, 0x6 ;  /* 0x000000064b007804 */ /* 0x040fe20000000000 */
[C---:B------:R-:W-:Y:S02]  /*4d30*/  IMAD.SHL.U32 R68, R75.reuse, 0x4, RZ ;  /* 0x000000044b447824 */ /* 0x040fe400078e00ff */
[C---:B------:R-:W-:Y:S01]  /*4d40*/  IMAD.U32 R32, R75.reuse, 0x10000, RZ ;  /* 0x000100004b207824 */ /* 0x040fe200078e00ff */
[----:B------:R-:W-:Y:S02]  /*4d50*/  UMOV UR48, 0x400 ;  /* 0x0000040000307882 */ /* 0x000fe40000000000 */
[----:B------:R-:W1:Y:S01]  /*4d60*/  LDC R67, c[0x0][0x370] ;  /* 0x0000dc00ff437b82 */ /* 0x000e620000000800 */
[----:B------:R-:W-:Y:S01]  /*4d70*/  ULEA UR48, UR37, UR48, 0x18 ;  /* 0x0000003025307291 */ /* 0x000fe2000f8ec0ff */
[C---:B------:R-:W-:Y:S01]  /*4d80*/  LOP3.LUT R3, R4.reuse, 0xe0, RZ, 0xc0, !PT ;  /* 0x000000e004037812 */ /* 0x040fe200078ec0ff */
[----:B------:R-:W-:Y:S01]  /*4d90*/  IMAD.SHL.U32 R2, R75, 0x10, RZ ;  /* 0x000000104b027824 */ /* 0x000fe200078e00ff */
[----:B------:R-:W-:Y:S01]  /*4da0*/  LOP3.LUT R4, R4, 0x100, RZ, 0xc0, !PT ;  /* 0x0000010004047812 */ /* 0x000fe200078ec0ff */
[----:B------:R-:W-:Y:S01]  /*4db0*/  IMAD.MOV.U32 R74, RZ, RZ, 0x8 ;  /* 0x00000008ff4a7424 */ /* 0x000fe200078e00ff */
[----:B------:R-:W-:Y:S01]  /*4dc0*/  LOP3.LUT R68, R3, 0x1c, R68, 0xf8, !PT ;  /* 0x0000001c03447812 */ /* 0x000fe200078ef844 */
[----:B------:R-:W-:Y:S01]  /*4dd0*/  IMAD.MOV.U32 R73, RZ, RZ, 0x10 ;  /* 0x00000010ff497424 */ /* 0x000fe200078e00ff */
[----:B------:R-:W2:Y:S01]  /*4de0*/  LDC R28, c[0x0][0xb0c] ;  /* 0x0002c300ff1c7b82 */ /* 0x000ea20000000800 */
[----:B------:R-:W-:Y:S01]  /*4df0*/  SHF.R.U32.HI R3, RZ, 0x2, R75 ;  /* 0x00000002ff037819 */ /* 0x000fe2000001164b */
[----:B------:R-:W-:Y:S01]  /*4e00*/  IMAD.MOV.U32 R31, RZ, RZ, RZ ;  /* 0x000000ffff1f7224 */ /* 0x000fe200078e00ff */
[----:B------:R-:W-:Y:S01]  /*4e10*/  LOP3.LUT R32, R32, 0x600000, RZ, 0xc0, !PT ;  /* 0x0060000020207812 */ /* 0x000fe200078ec0ff */
[----:B------:R-:W-:Y:S01]  /*4e20*/  IMAD.MOV.U32 R72, RZ, RZ, RZ ;  /* 0x000000ffff487224 */ /* 0x000fe200078e00ff */
[----:B------:R-:W-:Y:S01]  /*4e30*/  LOP3.LUT R2, R4, 0x600, R2, 0xf8, !PT ;  /* 0x0000060004027812 */ /* 0x000fe200078ef802 */
[----:B------:R-:W-:Y:S01]  /*4e40*/  IMAD.MOV.U32 R78, RZ, RZ, RZ ;  /* 0x000000ffff4e7224 */ /* 0x000fe200078e00ff */
[----:B------:R-:W-:Y:S01]  /*4e50*/  LOP3.LUT R68, R68, 0x4, R3, 0x78, !PT ;  /* 0x0000000444447812 */ /* 0x000fe200078e7803 */
[----:B------:R-:W4:Y:S01]  /*4e60*/  LDC R65, c[0x0][0xb20] ;  /* 0x0002c800ff417b82 */ /* 0x000f220000000800 */
[----:B------:R-:W3:Y:S01]  /*4e70*/  LDS R0, [UR48+0x150] ;  /* 0x00015030ff007984 */ /* 0x000ee20008000800 */
[----:B------:R-:W-:Y:S01]  /*4e80*/  LOP3.LUT R75, R75, 0x60, RZ, 0xc0, !PT ;  /* 0x000000604b4b7812 */ /* 0x000fe200078ec0ff */
[----:B------:R-:W-:Y:S01]  /*4e90*/  IMAD.MOV.U32 R71, RZ, RZ, RZ ;  /* 0x000000ffff477224 */ /* 0x000fe200078e00ff */
[----:B------:R-:W-:Y:S01]  /*4ea0*/  LOP3.LUT R68, R2, R68, RZ, 0xfc, !PT ;  /* 0x0000004402447212 */ /* 0x000fe200078efcff */
[----:B------:R-:W1:Y:S01]  /*4eb0*/  LDCU.64 UR54, c[0x0][0x348] ;  /* 0x00006900ff3677ac */ /* 0x000e620008000a00 */
[----:B------:R-:W-:-:S02]  /*4ec0*/  SEL R74, R74, 0xfffffff8, !P1 ;  /* 0xfffffff84a4a7807 */ /* 0x000fc40004800000 */
[----:B------:R-:W1:Y:S01]  /*4ed0*/  LDC R27, c[0x0][0xb30] ;  /* 0x0002cc00ff1b7b82 */ /* 0x000e620000000800 */
[----:B------:R-:W-:Y:S01]  /*4ee0*/  SEL R73, R73, 0xfffffff0, !P2 ;  /* 0xfffffff049497807 */ /* 0x000fe20005000000 */
[----:B------:R-:W1:Y:S01]  /*4ef0*/  LDCU.64 UR38, c[0x0][0x888] ;  /* 0x00011100ff2677ac */ /* 0x000e620008000a00 */
[----:B------:R-:W1:Y:S05]  /*4f00*/  LDCU.64 UR44, c[0x0][0x890] ;  /* 0x00011200ff2c77ac */ /* 0x000e6a0008000a00 */
[----:B------:R-:W1:Y:S01]  /*4f10*/  LDC.64 R60, c[0x0][0xb10] ;  /* 0x0002c400ff3c7b82 */ /* 0x000e620000000a00 */
[----:B------:R-:W-:Y:S01]  /*4f20*/  UMOV UR51, 0x1 ;  /* 0x0000000100337882 */ /* 0x000fe20000000000 */
[----:B------:R-:W-:Y:S01]  /*4f30*/  UMOV UR56, URZ ;  /* 0x000000ff00387c82 */ /* 0x000fe20008000000 */
[----:B------:R-:W-:Y:S01]  /*4f40*/  UIADD3 UR52, UPT, UPT, UR48, 0x400, URZ ;  /* 0x0000040030347890 */ /* 0x000fe2000fffe0ff */
[----:B------:R-:W-:Y:S01]  /*4f50*/  UMOV UR50, URZ ;  /* 0x000000ff00327c82 */ /* 0x000fe20008000000 */
[----:B------:R-:W-:-:S03]  /*4f60*/  UMOV UR49, URZ ;  /* 0x000000ff00317c82 */ /* 0x000fc60008000000 */
[----:B------:R-:W1:Y:S08]  /*4f70*/  LDC.64 R24, c[0x0][0xb18] ;  /* 0x0002c600ff187b82 */ /* 0x000e700000000a00 */
[----:B------:R-:W1:Y:S08]  /*4f80*/  LDC.64 R22, c[0x0][0xb28] ;  /* 0x0002ca00ff167b82 */ /* 0x000e700000000a00 */
[----:B------:R-:W1:Y:S01]  /*4f90*/  LDC.64 R58, c[0x0][0x8b0] ;  /* 0x00022c00ff3a7b82 */ /* 0x000e620000000a00 */
[----:B---3--:R-:W-:-:S07]  /*4fa0*/  IMAD.IADD R32, R0, 0x1, R32 ;  /* 0x0000000100207824 */ /* 0x008fce00078e0220 */
[----:B------:R-:W3:Y:S08]  /*4fb0*/  LDC.64 R56, c[0x0][0x8a8] ;  /* 0x00022a00ff387b82 */ /* 0x000ef00000000a00 */
[----:B--2-4-:R-:W1:Y:S02]  /*4fc0*/  LDC R66, c[0x0][0x374] ;  /* 0x0000dd00ff427b82 */ /* 0x014e640000000800 */
.L_x_112:
[C---:B------:R-:W-:Y:S02]  /*4fd0*/  LEA R0, R78.reuse, UR48, 0x3 ;  /* 0x000000304e007c11 */ /* 0x040fe4000f8e18ff */
[----:B------:R-:W-:Y:S02]  /*4fe0*/  SHF.L.U32 R2, R71, 0x1f, RZ ;  /* 0x0000001f47027819 */ /* 0x000fe400000006ff */
[----:B------:R-:W-:Y:S02]  /*4ff0*/  LEA R16, R78, UR48, 0x4 ;  /* 0x000000304e107c11 */ /* 0x000fe4000f8e20ff */
[----:B------:R-:W2:Y:S02]  /*5000*/  SYNCS.PHASECHK.TRANS64.TRYWAIT P0, [R0+URZ+0xa0], R2 ;  /* 0x0000a002000075a7 */ /* 0x000ea400080011ff */
[----:B--2---:R-:W-:Y:S05]  /*5010*/  @!P0 BRA `(.L_x_82) ;  /* 0x0000002800788947 */ /* 0x004fea0003800000 */
.L_x_158:
[----:B------:R-:W4:Y:S01]  /*5020*/  LDC.64 R10, c[0x0][0xb10] ;  /* 0x0002c400ff0a7b82 */ /* 0x000f220000000a00 */
[----:B------:R-:W3:Y:S01]  /*5030*/  LDS.128 R16, [R16+0x130] ;  /* 0x0001300010107984 */ /* 0x000ee20000000c00 */
[----:B-1----:R-:W-:Y:S01]  /*5040*/  ISETP.NE.AND P1, PT, R27, 0x1, PT ;  /* 0x000000011b00780c */ /* 0x002fe20003f25270 */
[----:B--2---:R-:W-:Y:S01]  /*5050*/  VIADD R0, R0, 0xb0 ;  /* 0x000000b000007836 */ /* 0x004fe20000000000 */
[----:B------:R-:W-:Y:S04]  /*5060*/  ISETP.GE.AND P0, PT, R26, 0x1, PT ;  /* 0x000000011a00780c */ /* 0x000fe80003f06270 */
[----:B------:R-:W1:Y:S01]  /*5070*/  LDC.64 R8, c[0x0][0xb18] ;  /* 0x0002c600ff087b82 */ /* 0x000e620000000a00 */
[----:B------:R-:W-:Y:S01]  /*5080*/  PRMT R0, RZ, 0x654, R0 ;  /* 0x00000654ff007816 */ /* 0x000fe20000000000 */
[----:B------:R-:W-:Y:S01]  /*5090*/  @!PT LDS RZ, [RZ] ;  /* 0x00000000fffff984 */ /* 0x000fe20000000800 */
[----:B------:R-:W-:Y:S01]  /*50a0*/  @!PT LDS RZ, [RZ] ;  /* 0x00000000fffff984 */ /* 0x000fe20000000800 */
[----:B------:R-:W-:Y:S01]  /*50b0*/  @!PT LDS RZ, [RZ] ;  /* 0x00000000fffff984 */ /* 0x000fe20000000800 */
[----:B------:R-:W-:Y:S01]  /*50c0*/  @!PT LDS RZ, [RZ] ;  /* 0x00000000fffff984 */ /* 0x000fe20000000800 */
[----:B------:R2:W-:Y:S06]  /*50d0*/  MEMBAR.ALL.CTA ;  /* 0x0000000000007992 */ /* 0x0005ec0000008000 */
[----:B--2---:R-:W2:Y:S01]  /*50e0*/  FENCE.VIEW.ASYNC.S ;  /* 0x00000000000073c6 */ /* 0x004ea20000000000 */
[----:B------:R-:W1:Y:S08]  /*50f0*/  @!P1 LDC R12, c[0x0][0xb20] ;  /* 0x0002c800ff0c9b82 */ /* 0x000e700000000800 */
[----:B------:R-:W1:Y:S01]  /*5100*/  @!P1 LDC R7, c[0x0][0xb0c] ;  /* 0x0002c300ff079b82 */ /* 0x000e620000000800 */
[----:B--2---:R2:W-:Y:S01]  /*5110*/  SYNCS.ARRIVE.TRANS64.RED.A1T0 RZ, [R0+URZ], RZ ;  /* 0x000000ff00ff79a7 */ /* 0x0045e200081004ff */
[----:B---3--:R-:W-:Y:S04]  /*5120*/  LOP3.LUT P4, RZ, R18, 0x1, RZ, 0xc0, !PT ;  /* 0x0000000112ff7812 */ /* 0x008fe8000788c0ff */
[----:B------:R-:W-:Y:S09]  /*5130*/  P2R R76, PR, RZ, 0x10 ;  /* 0x00000010ff4c7803 */ /* 0x000ff20000000000 */
[----:B------:R-:W-:Y:S02]  /*5140*/  @P4 MOV R30, R16 ;  /* 0x00000010001e4202 */ /* 0x000fe40000000f00 */
[----:B------:R-:W-:Y:S01]  /*5150*/  @P4 LOP3.LUT R29, R17, 0xffff, RZ, 0xc0, !PT ;  /* 0x0000ffff111d4812 */ /* 0x000fe200078ec0ff */
[----:B--2-4-:R-:W-:Y:S06]  /*5160*/  @!P0 BRA `(.L_x_83) ;  /* 0x0000000000a48947 */ /* 0x014fec0003800000 */
[----:B------:R-:W-:Y:S01]  /*5170*/  IMAD.HI.U32 R0, R66, R25, RZ ;  /* 0x0000001942007227 */ /* 0x000fe200078e00ff */
[----:B------:R-:W-:Y:S02]  /*5180*/  ISETP.NE.AND P0, PT, R24, 0x1, PT ;  /* 0x000000011800780c */ /* 0x000fe40003f05270 */
[----:B------:R-:W-:Y:S01]  /*5190*/  ISETP.NE.AND P2, PT, R26, 0x1, PT ;  /* 0x000000011a00780c */ /* 0x000fe20003f45270 */
[----:B------:R-:W-:Y:S01]  /*51a0*/  IMAD.HI.U32 R4, R67, R60, RZ ;  /* 0x0000003c43047227 */ /* 0x000fe200078e00ff */
[----:B------:R-:W-:Y:S02]  /*51b0*/  SHF.R.U32.HI R0, RZ, R65, R0 ;  /* 0x00000041ff007219 */ /* 0x000fe40000011600 */
[----:B------:R-:W-:Y:S01]  /*51c0*/  ISETP.NE.AND P3, PT, R28, 0x1, PT ;  /* 0x000000011c00780c */ /* 0x000fe20003f65270 */
[----:B------:R-:W-:Y:S01]  /*51d0*/  IMAD.HI.U32 R6, R29, R25, RZ ;  /* 0x000000191d067227 */ /* 0x000fe200078e00ff */
[-C--:B------:R-:W-:Y:S02]  /*51e0*/  SHF.R.U32.HI R4, RZ, R61.reuse, R4 ;  /* 0x0000003dff047219 */ /* 0x080fe40000011604 */
[----:B------:R-:W-:Y:S01]  /*51f0*/  SEL R0, R66, R0, !P0 ;  /* 0x0000000042007207 */ /* 0x000fe20004000000 */
[----:B------:R-:W-:Y:S01]  /*5200*/  IMAD.HI.U32 R5, R30, R60, RZ ;  /* 0x0000003c1e057227 */ /* 0x000fe200078e00ff */
[----:B------:R-:W-:Y:S03]  /*5210*/  SEL R4, R67, R4, !P3 ;  /* 0x0000000443047207 */ /* 0x000fe60005800000 */
[-C--:B------:R-:W-:Y:S01]  /*5220*/  IMAD.HI.U32 R3, R0, R22.reuse, RZ ;  /* 0x0000001600037227 */ /* 0x080fe200078e00ff */
[----:B------:R-:W-:Y:S03]  /*5230*/  SHF.R.U32.HI R5, RZ, R61, R5 ;  /* 0x0000003dff057219 */ /* 0x000fe60000011605 */
[----:B------:R-:W-:Y:S01]  /*5240*/  IMAD.HI.U32 R2, R4, R22, RZ ;  /* 0x0000001604027227 */ /* 0x000fe200078e00ff */
[----:B------:R-:W-:Y:S02]  /*5250*/  @P2 SHF.R.U32.HI R0, RZ, R23, R3 ;  /* 0x00000017ff002219 */ /* 0x000fe40000011603 */
[----:B------:R-:W-:Y:S02]  /*5260*/  SHF.R.U32.HI R3, RZ, R65, R6 ;  /* 0x00000041ff037219 */ /* 0x000fe40000011606 */
[----:B------:R-:W-:Y:S01]  /*5270*/  @P2 SHF.R.U32.HI R4, RZ, R23, R2 ;  /* 0x00000017ff042219 */ /* 0x000fe20000011602 */
[----:B------:R-:W-:Y:S01]  /*5280*/  IMAD R0, R26, R0, RZ ;  /* 0x000000001a007224 */ /* 0x000fe200078e02ff */
[----:B------:R-:W-:Y:S02]  /*5290*/  SEL R3, R29, R3, !P0 ;  /* 0x000000031d037207 */ /* 0x000fe40004000000 */
[----:B------:R-:W-:Y:S01]  /*52a0*/  SEL R2, R30, R5, !P3 ;  /* 0x000000051e027207 */ /* 0x000fe20005800000 */
[----:B------:R-:W-:Y:S01]  /*52b0*/  IMAD R5, R26, R4, RZ ;  /* 0x000000041a057224 */ /* 0x000fe200078e02ff */
[C---:B------:R-:W-:Y:S01]  /*52c0*/  ISETP.GE.AND P0, PT, R3.reuse, R0, PT ;  /* 0x000000000300720c */ /* 0x040fe20003f06270 */
[C---:B------:R-:W-:Y:S03]  /*52d0*/  IMAD.HI.U32 R0, R3.reuse, R22, RZ ;  /* 0x0000001603007227 */ /* 0x040fe600078e00ff */
[C---:B------:R-:W-:Y:S02]  /*52e0*/  ISETP.GE.OR P0, PT, R2.reuse, R5, P0 ;  /* 0x000000050200720c */ /* 0x040fe40000706670 */
[----:B------:R-:W-:Y:S04]  /*52f0*/  SHF.R.U32.HI R0, RZ, R23, R0 ;  /* 0x00000017ff007219 */ /* 0x000fe80000011600 */
[C---:B------:R-:W-:Y:S05]  /*5300*/  SEL R6, R3.reuse, R0, !P2 ;  /* 0x0000000003067207 */ /* 0x040fea0005000000 */
        /* <DEDUP_REMOVED lines=14> */
[----:B------:R-:W-:Y:S07]  /*53f0*/  IMAD R29, R3, R24, R29 ;  /* 0x00000018031d7224 */ /* 0x000fee00078e021d */
.L_x_83:
[----:B-1----:R-:W-:Y:S01]  /*5400*/  @!P1 ISETP.NE.AND P0, PT, R8, 0x1, PT ;  /* 0x000000010800980c */ /* 0x002fe20003f05270 */
[----:B------:R-:W-:Y:S01]  /*5410*/  @!P1 IMAD.HI.U32 R0, R30, R10, RZ ;  /* 0x0000000a1e009227 */ /* 0x000fe200078e00ff */
[----:B------:R-:W-:Y:S01]  /*5420*/  @!P1 ISETP.NE.AND P2, PT, R7, 0x1, PT ;  /* 0x000000010700980c */ /* 0x000fe20003f45270 */
[----:B------:R-:W-:Y:S01]  /*5430*/  ULOP3.LUT UP0, URZ, UR52, 0x3f0, URZ, 0xc0, !UPT ;  /* 0x000003f034ff7892 */ /* 0x000fe2000f80c0ff */
[----:B------:R-:W-:Y:S01]  /*5440*/  R2UR UR42, R15 ;  /* 0x000000000f2a72ca */ /* 0x000fe200000e0000 */
[C---:B------:R-:W-:Y:S01]  /*5450*/  @!P1 IMAD.HI.U32 R2, R29.reuse, R9, RZ ;  /* 0x000000091d029227 */ /* 0x040fe200078e00ff */
[----:B------:R-:W-:Y:S02]  /*5460*/  @!P1 SHF.R.U32.HI R0, RZ, R11, R0 ;  /* 0x0000000bff009219 */ /* 0x000fe40000011600 */
[----:B------:R-:W-:Y:S01]  /*5470*/  R2UR UR41, R14 ;  /* 0x000000000e2972ca */ /* 0x000fe200000e0000 */
[----:B------:R-:W-:Y:S01]  /*5480*/  VIADD R78, R78, 0x1 ;  /* 0x000000014e4e7836 */ /* 0x000fe20000000000 */
[----:B------:R-:W-:Y:S02]  /*5490*/  @!P1 SHF.R.U32.HI R2, RZ, R12, R2 ;  /* 0x0000000cff029219 */ /* 0x000fe40000011602 */
[----:B------:R-:W-:Y:S02]  /*54a0*/  @!P1 SEL R3, R30, R0, !P2 ;  /* 0x000000001e039207 */ /* 0x000fe40005000000 */
[----:B------:R-:W-:Y:S02]  /*54b0*/  @!P1 SEL R2, R29, R2, !P0 ;  /* 0x000000021d029207 */ /* 0x000fe40004000000 */
[----:B------:R-:W-:Y:S01]  /*54c0*/  @P4 SHF.R.U32.HI R70, RZ, 0x10, R17 ;  /* 0x00000010ff464819 */ /* 0x000fe20000011611 */
[----:B------:R-:W-:Y:S02]  /*54d0*/  USHF.L.U32 UR42, UR42, 0x6, URZ ;  /* 0x000000062a2a7899 */ /* 0x000fe400080006ff */
[----:B------:R-:W-:Y:S02]  /*54e0*/  @!P1 IMAD.IADD R0, R2, 0x1, -R3 ;  /* 0x0000000102009824 */ /* 0x000fe400078e0a03 */
[----:B------:R-:W-:Y:S01]  /*54f0*/  @!P1 IMAD.IADD R2, R3, 0x1, -R2 ;  /* 0x0000000103029824 */ /* 0x000fe200078e0a02 */
[----:B------:R-:W-:Y:S01]  /*5500*/  USHF.L.U32 UR41, UR41, 0x6, URZ ;  /* 0x0000000629297899 */ /* 0x000fe200080006ff */
[----:B------:R-:W-:Y:S02]  /*5510*/  @!P1 IMAD R30, R0, R7, R30 ;  /* 0x00000007001e9224 */ /* 0x000fe400078e021e */
[----:B------:R-:W-:Y:S01]  /*5520*/  @!P1 IMAD R29, R2, R8, R29 ;  /* 0x00000008021d9224 */ /* 0x000fe200078e021d */
[----:B------:R-:W-:Y:S08]  /*5530*/  BRA.U !UP0, `(.L_x_84) ;  /* 0x00000001087c7547 */ /* 0x000ff0000b800000 */
[----:B------:R-:W1:Y:S01]  /*5540*/  LDCU.64 UR8, c[0x4][0x80] ;  /* 0x01001000ff0877ac */ /* 0x000e620008000a00 */
[----:B------:R-:W-:Y:S01]  /*5550*/  MOV R2, 0x0 ;  /* 0x0000000000027802 */ /* 0x000fe20000000f00 */
[----:B------:R-:W-:Y:S02]  /*5560*/  HFMA2 R12, -RZ, RZ, 0, 5.9604644775390625e-08 ;  /* 0x00000001ff0c7431 */ /* 0x000fe400000001ff */
[----:B------:R-:W-:Y:S01]  /*5570*/  IMAD.MOV.U32 R8, RZ, RZ, 0x70 ;  /* 0x00000070ff087424 */ /* 0x000fe200078e00ff */
[----:B------:R2:W3:Y:S01]  /*5580*/  LDC.64 R14, c[0x4][R2] ;  /* 0x01000000020e7b82 */ /* 0x0004e20000000a00 */
[----:B------:R-:W4:Y:S01]  /*5590*/  LDCU.64 UR6, c[0x4][0x88] ;  /* 0x01001100ff0677ac */ /* 0x000f220008000a00 */
[----:B------:R-:W-:Y:S01]  /*55a0*/  IMAD.MOV.U32 R13, RZ, RZ, RZ ;  /* 0x000000ffff0d7224 */ /* 0x000fe200078e00ff */
[----:B------:R-:W2:Y:S01]  /*55b0*/  LDCU.64 UR4, c[0x4][0x8] ;  /* 0x01000100ff0477ac */ /* 0x000ea20008000a00 */
[----:B-1----:R-:W-:Y:S01]  /*55c0*/  MOV R5, UR9 ;  /* 0x0000000900057c02 */ /* 0x002fe20008000f00 */
[----:B------:R-:W-:Y:S01]  /*55d0*/  IMAD.U32 R4, RZ, RZ, UR8 ;  /* 0x00000008ff047e24 */ /* 0x000fe2000f8e00ff */
[----:B----4-:R-:W-:Y:S01]  /*55e0*/  MOV R7, UR7 ;  /* 0x0000000700077c02 */ /* 0x010fe20008000f00 */
[----:B------:R-:W-:Y:S01]  /*55f0*/  IMAD.U32 R6, RZ, RZ, UR6 ;  /* 0x00000006ff067e24 */ /* 0x000fe2000f8e00ff */
[----:B--2---:R-:W-:Y:S01]  /*5600*/  MOV R11, UR5 ;  /* 0x00000005000b7c02 */ /* 0x004fe20008000f00 */
[----:B------:R-:W-:Y:S02]  /*5610*/  IMAD.U32 R10, RZ, RZ, UR4 ;  /* 0x00000004ff0a7e24 */ /* 0x000fe4000f8e00ff */
[----:B------:R-:W-:Y:S07]  /*5620*/  LEPC R20, `(.L_x_85) ;  /* 0x000000001014794e */ /* 0x000fee0000000000 */
[----:B---3-5:R-:W-:Y:S05]  /*5630*/  CALL.ABS.NOINC R14 ;  /* 0x000000000e007343 */ /* 0x028fea0003c00000 */
.L_x_85:
[----:B------:R-:W1:Y:S01]  /*5640*/  LDCU.64 UR8, c[0x4][0x80] ;  /* 0x01001000ff0877ac */ /* 0x000e620008000a00 */
[----:B------:R-:W2:Y:S01]  /*5650*/  LDC.64 R2, c[0x4][R2] ;  /* 0x0100000002027b82 */ /* 0x000ea20000000a00 */
[----:B------:R-:W-:Y:S02]  /*5660*/  HFMA2 R12, -RZ, RZ, 0, 5.9604644775390625e-08 ;  /* 0x00000001ff0c7431 */ /* 0x000fe400000001ff */
[----:B------:R-:W-:Y:S02]  /*5670*/  IMAD.MOV.U32 R8, RZ, RZ, 0x70 ;  /* 0x00000070ff087424 */ /* 0x000fe400078e00ff */
[----:B------:R-:W-:Y:S01]  /*5680*/  IMAD.MOV.U32 R13, RZ, RZ, RZ ;  /* 0x000000ffff0d7224 */ /* 0x000fe200078e00ff */
[----:B------:R-:W3:Y:S01]  /*5690*/  LDCU.64 UR6, c[0x4][0x88] ;  /* 0x01001100ff0677ac */ /* 0x000ee20008000a00 */
[----:B------:R-:W4:Y:S01]  /*56a0*/  LDCU.64 UR4, c[0x4][0x8] ;  /* 0x01000100ff0477ac */ /* 0x000f220008000a00 */
[----:B-1----:R-:W-:Y:S02]  /*56b0*/  MOV R4, UR8 ;  /* 0x0000000800047c02 */ /* 0x002fe40008000f00 */
[----:B------:R-:W-:Y:S02]  /*56c0*/  MOV R5, UR9 ;  /* 0x0000000900057c02 */ /* 0x000fe40008000f00 */
[----:B---3--:R-:W-:Y:S01]  /*56d0*/  MOV R7, UR7 ;  /* 0x0000000700077c02 */ /* 0x008fe20008000f00 */
[----:B------:R-:W-:Y:S01]  /*56e0*/  IMAD.U32 R6, RZ, RZ, UR6 ;  /* 0x00000006ff067e24 */ /* 0x000fe2000f8e00ff */
[----:B----4-:R-:W-:Y:S01]  /*56f0*/  MOV R11, UR5 ;  /* 0x00000005000b7c02 */ /* 0x010fe20008000f00 */
[----:B------:R-:W-:Y:S02]  /*5700*/  IMAD.U32 R10, RZ, RZ, UR4 ;  /* 0x00000004ff0a7e24 */ /* 0x000fe4000f8e00ff */
[----:B------:R-:W-:Y:S07]  /*5710*/  LEPC R20, `(.L_x_84) ;  /* 0x000000001014794e */ /* 0x000fee0000000000 */
[----:B--2---:R-:W-:Y:S05]  /*5720*/  CALL.ABS.NOINC R2 ;  /* 0x0000000002007343 */ /* 0x004fea0003c00000 */
.L_x_84:
[----:B------:R-:W-:Y:S01]  /*5730*/  ISETP.NE.U32.AND P4, PT, R58, RZ, PT ;  /* 0x000000ff3a00720c */ /* 0x000fe20003f85070 */
[----:B------:R-:W-:Y:S01]  /*5740*/  UISETP.NE.AND UP2, UPT, UR53, URZ, UPT ;  /* 0x000000ff3500728c */ /* 0x000fe2000bf45270 */
[----:B------:R-:W-:Y:S01]  /*5750*/  ISETP.NE.U32.AND P2, PT, RZ, UR38, PT ;  /* 0x00000026ff007c0c */ /* 0x000fe2000bf45070 */
[----:B------:R-:W-:Y:S01]  /*5760*/  UISETP.NE.U32.AND UP1, UPT, UR44, URZ, UPT ;  /* 0x000000ff2c00728c */ /* 0x000fe2000bf25070 */
[----:B------:R-:W-:Y:S01]  /*5770*/  ISETP.NE.AND.EX P4, PT, R59, RZ, PT, P4 ;  /* 0x000000ff3b00720c */ /* 0x000fe20003f85340 */
[----:B------:R-:W-:Y:S01]  /*5780*/  UPLOP3.LUT UP0, UPT, UPT, UPT, UPT, 0x40, 0x4 ;  /* 0x000000000004789c */ /* 0x000fe20003f0e870 */
[----:B------:R-:W-:Y:S01]  /*5790*/  ISETP.NE.AND.EX P2, PT, RZ, UR39, PT, P2 ;  /* 0x00000027ff007c0c */ /* 0x000fe2000bf45320 */
[----:B------:R-:W-:Y:S01]  /*57a0*/  UISETP.NE.AND.EX UP1, UPT, UR45, URZ, UPT, UP1 ;  /* 0x000000ff2d00728c */ /* 0x000fe2000bf25310 */
[----:B------:R-:W-:Y:S04]  /*57b0*/  PLOP3.LUT P1, PT, PT, PT, UP2, 0x80, 0x8 ;  /* 0x000000000008781c */ /* 0x000fe80003f2f028 */
[----:B------:R-:W-:Y:S06]  /*57c0*/  @UP2 UPLOP3.LUT UP0, UPT, UPT, UPT, UP1, 0x80, 0x8 ;  /* 0x000000000008289c */ /* 0x000fec0003f0f010 */
[----:B------:R-:W-:Y:S01]  /*57d0*/  PLOP3.LUT P0, PT, PT, PT, UP0, 0x80, 0x8 ;  /* 0x000000000008781c */ /* 0x000fe20003f0f008 */
[----:B------:R-:W-:Y:S01]  /*57e0*/  @!UPT UIADD3 URZ, UPT, UPT, URZ, URZ, URZ ;  /* 0x000000fffffff290 */ /* 0x000fe2000fffe0ff */
[----:B------:R-:W-:Y:S11]  /*57f0*/  BRA.U !UP1, `(.L_x_86) ;  /* 0x0000000109387547 */ /* 0x000ff6000b800000 */
[----:B------:R-:W-:Y:S01]  /*5800*/  UISETP.NE.U32.AND UP0, UPT, UR38, URZ, UPT ;  /* 0x000000ff2600728c */ /* 0x000fe2000bf05070 */
[----:B------:R-:W-:Y:S02]  /*5810*/  HFMA2 R0, -RZ, RZ, 0, 5.9604644775390625e-08 ;  /* 0x00000001ff007431 */ /* 0x000fe400000001ff */
[----:B------:R-:W-:Y:S01]  /*5820*/  IMAD.MOV.U32 R64, RZ, RZ, 0x1 ;  /* 0x00000001ff407424 */ /* 0x000fe200078e00ff */
[----:B------:R-:W-:Y:S06]  /*5830*/  UISETP.NE.AND.EX UP0, UPT, UR39, URZ, UPT, UP0 ;  /* 0x000000ff2700728c */ /* 0x000fec000bf05300 */
[----:B------:R-:W-:Y:S05]  /*5840*/  PLOP3.LUT P3, PT, PT, PT, UP0, 0x80, 0x8 ;  /* 0x000000000008781c */ /* 0x000fea0003f6f008 */
[----:B------:R-:W1:Y:S01]  /*5850*/  @UP0 LDCU.64 UR6, c[0x0][0x888] ;  /* 0x00011100ff0607ac */ /* 0x000e620008000a00 */
[----:B------:R-:W-:Y:S07]  /*5860*/  @UP0 UIMAD UR4, UR36, UR44, URZ ;  /* 0x0000002c240402a4 */ /* 0x000fee000f8e02ff */
[----:B------:R-:W-:Y:S01]  /*5870*/  @!P3 PRMT R64, R0, 0x7610, R64 ;  /* 0x000076100040b816 */ /* 0x000fe20000000040 */
[----:B-1----:R-:W-:Y:S03]  /*5880*/  @UP0 UIMAD.WIDE UR6, UR4, 0x4, UR6 ;  /* 0x00000004040608a5 */ /* 0x002fe6000f8e0206 */
[----:B------:R-:W1:Y:S03]  /*5890*/  @!UP0 LDCU UR4, c[0x0][0x880] ;  /* 0x00011000ff0487ac */ /* 0x000e660008000800 */
[----:B------:R-:W-:Y:S01]  /*58a0*/  IMAD.U32 R2, RZ, RZ, UR6 ;  /* 0x00000006ff027e24 */ /* 0x000fe2000f8e00ff */
[----:B------:R-:W-:Y:S05]  /*58b0*/  MOV R3, UR7 ;  /* 0x0000000700037c02 */ /* 0x000fea0008000f00 */
[----:B-----5:R2:W5:Y:S02]  /*58c0*/  @P3 LDG.E R35, desc[UR46][R2.64] ;  /* 0x0000002e02233981 */ /* 0x020564000c1e1900 */
[----:B-12---:R-:W-:Y:S02]  /*58d0*/  @!P3 IMAD.U32 R35, RZ, RZ, UR4 ;  /* 0x00000004ff23be24 */ /* 0x006fe4000f8e00ff */
.L_x_86:
[----:B------:R-:W-:Y:S05]  /*58e0*/  @!P4 BRA `(.L_x_87) ;  /* 0x000000000020c947 */ /* 0x000fea0003800000 */
[----:B------:R-:W-:Y:S04]  /*58f0*/  ISETP.NE.U32.AND P3, PT, R56, RZ, PT ;  /* 0x000000ff3800720c */ /* 0x000fe80003f65070 */
[----:B------:R-:W-:Y:S11]  /*5900*/  ISETP.NE.AND.EX P3, PT, R57, RZ, PT, P3 ;  /* 0x000000ff3900720c */ /* 0x000ff60003f65330 */
[----:B------:R-:W-:Y:S02]  /*5910*/  @!UPT UIADD3 URZ, UPT, UPT, URZ, URZ, URZ ;  /* 0x000000fffffff290 */ /* 0x000fe4000fffe0ff */
[----:B------:R-:W1:Y:S01]  /*5920*/  @P3 LDC.64 R2, c[0x0][0x8a8] ;  /* 0x00022a00ff023b82 */ /* 0x000e620000000a00 */
[----:B------:R-:W-:Y:S04]  /*5930*/  @P3 IMAD R0, R58, UR36, RZ ;  /* 0x000000243a003c24 */ /* 0x000fe8000f8e02ff */
[----:B-1----:R-:W-:Y:S05]  /*5940*/  @P3 IMAD.WIDE R2, R0, 0x4, R2 ;  /* 0x0000000400023825 */ /* 0x002fea00078e0202 */
[----:B-----5:R1:W5:Y:S02]  /*5950*/  @P3 LDG.E R33, desc[UR46][R2.64] ;  /* 0x0000002e02213981 */ /* 0x020364000c1e1900 */
[----:B-1----:R-:W2:Y:S02]  /*5960*/  @!P3 LDC R33, c[0x0][0x8a0] ;  /* 0x00022800ff21bb82 */ /* 0x002ea40000000800 */
.L_x_87:
[----:B-----5:R-:W-:Y:S01]  /*5970*/  FSETP.NEU.AND P3, PT, R35, RZ, PT ;  /* 0x000000ff2300720b */ /* 0x020fe20003f6d000 */
[----:B------:R-:W-:Y:S01]  /*5980*/  IMAD.U32 R2, RZ, RZ, UR56 ;  /* 0x00000038ff027e24 */ /* 0x000fe2000f8e00ff */
[----:B------:R-:W-:Y:S01]  /*5990*/  SEL R5, RZ, 0xffffffff, P2 ;  /* 0xffffffffff057807 */ /* 0x000fe20001000000 */
[----:B------:R-:W-:Y:S01]  /*59a0*/  ULOP3.LUT UR4, UR51, 0x1, URZ, 0x3c, !UPT ;  /* 0x0000000133047892 */ /* 0x000fe2000f8e3cff */
[----:B------:R-:W-:Y:S01]  /*59b0*/  @P1 LOP3.LUT P2, RZ, R64, 0xff, RZ, 0xc0, !PT ;  /* 0x000000ff40ff1812 */ /* 0x000fe2000784c0ff */
[----:B------:R-:W-:Y:S01]  /*59c0*/  BSSY B1, `(.L_x_88) ;  /* 0x000004b000017945 */ /* 0x000fe20003800000 */
[----:B------:R-:W-:Y:S01]  /*59d0*/  @P1 SEL R0, RZ, 0xffffffff, P3 ;  /* 0xffffffffff001807 */ /* 0x000fe20001800000 */
[----:B------:R-:W-:Y:S01]  /*59e0*/  IMAD.MOV.U32 R85, RZ, RZ, 0x1 ;  /* 0x00000001ff557424 */ /* 0x000fe200078e00ff */
[----:B------:R-:W-:Y:S01]  /*59f0*/  LEA R2, R2, UR48, 0x3 ;  /* 0x0000003002027c11 */ /* 0x000fe2000f8e18ff */
[----:B------:R-:W-:Y:S01]  /*5a00*/  IMAD.U32 R83, RZ, RZ, UR4 ;  /* 0x00000004ff537e24 */ /* 0x000fe2000f8e00ff */
[----:B------:R-:W-:Y:S01]  /*5a10*/  @P0 SEL R0, R5, R0, !P2 ;  /* 0x0000000005000207 */ /* 0x000fe20005000000 */
[----:B------:R-:W-:Y:S01]  /*5a20*/  IMAD.U32 R84, RZ, RZ, UR56 ;  /* 0x00000038ff547e24 */ /* 0x000fe2000f8e00ff */
[C---:B------:R-:W-:Y:S02]  /*5a30*/  LEA R82, R31.reuse, UR48, 0x3 ;  /* 0x000000301f527c11 */ /* 0x040fe4000f8e18ff */
[----:B------:R-:W-:Y:S02]  /*5a40*/  CS2R R54, SRZ ;  /* 0x0000000000367805 */ /* 0x000fe4000001ff00 */
[----:B------:R-:W-:Y:S02]  /*5a50*/  @P1 LOP3.LUT R0, R0, 0x1, RZ, 0xc0, !PT ;  /* 0x0000000100001812 */ /* 0x000fe400078ec0ff */
[----:B------:R-:W-:Y:S02]  /*5a60*/  CS2R R52, SRZ ;  /* 0x0000000000347805 */ /* 0x000fe4000001ff00 */
[----:B------:R-:W-:Y:S02]  /*5a70*/  SHF.L.U32 R3, R72, 0x1f, RZ ;  /* 0x0000001f48037819 */ /* 0x000fe400000006ff */
[----:B------:R-:W-:Y:S02]  /*5a80*/  CS2R R50, SRZ ;  /* 0x0000000000327805 */ /* 0x000fe4000001ff00 */
[----:B------:R-:W-:Y:S02]  /*5a90*/  ISETP.NE.U32.OR P5, PT, R0, 0x1, !P1 ;  /* 0x000000010000780c */ /* 0x000fe40004fa5470 */
[----:B------:R-:W-:Y:S02]  /*5aa0*/  CS2R R48, SRZ ;  /* 0x0000000000307805 */ /* 0x000fe4000001ff00 */
[----:B------:R-:W-:Y:S02]  /*5ab0*/  PLOP3.LUT P2, PT, PT, PT, UP1, 0x80, 0x8 ;  /* 0x000000000008781c */ /* 0x000fe40003f4f018 */
[----:B------:R-:W-:Y:S02]  /*5ac0*/  CS2R R46, SRZ ;  /* 0x00000000002e7805 */ /* 0x000fe4000001ff00 */
[----:B------:R-:W-:Y:S02]  /*5ad0*/  LEA.HI R34, R31, R31, RZ, 0x1 ;  /* 0x0000001f1f227211 */ /* 0x000fe400078f08ff */
[----:B------:R-:W-:Y:S02]  /*5ae0*/  CS2R R44, SRZ ;  /* 0x00000000002c7805 */ /* 0x000fe4000001ff00 */
[----:B------:R-:W-:Y:S02]  /*5af0*/  LOP3.LUT P4, R77, R64, 0xff, RZ, 0xc0, !PT ;  /* 0x000000ff404d7812 */ /* 0x000fe4000788c0ff */
[----:B------:R-:W-:Y:S02]  /*5b00*/  CS2R R42, SRZ ;  /* 0x00000000002a7805 */ /* 0x000fe4000001ff00 */
[----:B------:R-:W-:Y:S02]  /*5b10*/  SEL R4, RZ, 0xffffffff, P3 ;  /* 0xffffffffff047807 */ /* 0x000fe40001800000 */
[----:B------:R-:W-:Y:S02]  /*5b20*/  CS2R R40, SRZ ;  /* 0x0000000000287805 */ /* 0x000fe4000001ff00 */
[----:B------:R-:W-:Y:S02]  /*5b30*/  P2R R79, PR, RZ, 0x20 ;  /* 0x00000020ff4f7803 */ /* 0x000fe40000000000 */
[----:B------:R-:W-:Y:S02]  /*5b40*/  @P5 SHF.L.U32 R0, R83, 0x1f, RZ ;  /* 0x0000001f53005819 */ /* 0x000fe400000006ff */
[----:B------:R-:W-:Y:S02]  /*5b50*/  @P2 SEL R4, R5, R4, !P4 ;  /* 0x0000000405042207 */ /* 0x000fe40006000000 */
[----:B------:R1:W3:Y:S02]  /*5b60*/  @P5 SYNCS.PHASECHK.TRANS64.TRYWAIT P1, [R2+URZ+0x60], R0 ;  /* 0x00006000020055a7 */ /* 0x0002e400080211ff */
[----:B------:R-:W-:Y:S04]  /*5b70*/  LOP3.LUT R4, R4, 0x1, RZ, 0xc0, !PT ;  /* 0x0000000104047812 */ /* 0x000fe800078ec0ff */
[----:B------:R-:W-:Y:S04]  /*5b80*/  ISETP.NE.U32.AND P2, PT, R4, 0x1, PT ;  /* 0x000000010400780c */ /* 0x000fe80003f45070 */
[----:B------:R-:W-:Y:S01]  /*5b90*/  P2R R86, PR, RZ, 0x4 ;  /* 0x00000004ff567803 */ /* 0x000fe20000000000 */
[----:B------:R4:W2:Y:S01]  /*5ba0*/  SYNCS.PHASECHK.TRANS64.TRYWAIT P0, [R82+URZ+0xc0], R3 ;  /* 0x0000c003520075a7 */ /* 0x0008a200080011ff */
[C---:B-1----:R-:W-:Y:S01]  /*5bb0*/  IMAD.SHL.U32 R0, R34.reuse, 0x20, RZ ;  /* 0x0000002022007824 */ /* 0x042fe200078e00ff */
[----:B------:R-:W-:Y:S04]  /*5bc0*/  LOP3.LUT R34, R34, 0xffe, RZ, 0xc0, !PT ;  /* 0x00000ffe22227812 */ /* 0x000fe800078ec0ff */
[----:B------:R-:W-:Y:S01]  /*5bd0*/  LOP3.LUT R0, R0, 0xffffffc0, RZ, 0xc0, !PT ;  /* 0xffffffc000007812 */ /* 0x000fe200078ec0ff */
[----:B------:R-:W-:Y:S04]  /*5be0*/  IMAD.IADD R34, R31, 0x1, -R34 ;  /* 0x000000011f227824 */ /* 0x000fe800078e0a22 */
[----:B------:R-:W-:Y:S04]  /*5bf0*/  IMAD.IADD R0, R32, 0x1, R0 ;  /* 0x0000000120007824 */ /* 0x000fe800078e0200 */
[----:B------:R-:W-:Y:S01]  /*5c00*/  IMAD R34, R34, 0x100000, R0 ;  /* 0x0010000022227824 */ /* 0x000fe200078e0200 */
[----:B---3--:R-:W-:Y:S01]  /*5c10*/  @P5 SEL R85, RZ, 0x1, !P1 ;  /* 0x00000001ff555807 */ /* 0x008fe20004800000 */
[----:B----4-:R-:W-:Y:S06]  /*5c20*/  @!P5 BRA `(.L_x_89) ;  /* 0x000000000090d947 */ /* 0x010fec0003800000 */
[----:B------:R-:W-:Y:S01]  /*5c30*/  HFMA2 R47, -RZ, RZ, 0, 0 ;  /* 0x00000000ff2f7431 */ /* 0x000fe200000001ff */
[----:B------:R-:W-:Y:S01]  /*5c40*/  ISETP.NE.AND P1, PT, R85, RZ, PT ;  /* 0x000000ff5500720c */ /* 0x000fe20003f25270 */
[----:B------:R-:W-:Y:S01]  /*5c50*/  IMAD.U32 R5, RZ, RZ, UR56 ;  /* 0x00000038ff057e24 */ /* 0x000fe2000f8e00ff */
[----:B------:R-:W-:Y:S11]  /*5c60*/  BSSY B0, `(.L_x_90) ;  /* 0x0000005000007945 */ /* 0x000ff60003800000 */
[----:B------:R-:W-:Y:S05]  /*5c70*/  @P1 BRA `(.L_x_91) ;  /* 0x00000000000c1947 */ /* 0x000fea0003800000 */
[----:B------:R-:W-:Y:S04]  /*5c80*/  SHF.L.U32 R0, R83, 0x1f, RZ ;  /* 0x0000001f53007819 */ /* 0x000fe800000006ff */
[----:B------:R-:W1:Y:S02]  /*5c90*/  SYNCS.PHASECHK.TRANS64.TRYWAIT P1, [R2+URZ+0x60], R0 ;  /* 0x00006000020075a7 */ /* 0x000e6400080211ff */
[----:B-1----:R-:W-:Y:S05]  /*5ca0*/  @!P1 BRA `(.L_x_92) ;  /* 0x0000001c00689947 */ /* 0x002fea0003800000 */
.L_x_91:
[----:B------:R-:W-:Y:S05]  /*5cb0*/  BSYNC B0 ;  /* 0x0000000000007941 */ /* 0x000fea0003800000 */
.L_x_90:
[----:B------:R-:W-:Y:S01]  /*5cc0*/  ISETP.NE.AND P1, PT, R86, RZ, PT ;  /* 0x000000ff5600720c */ /* 0x000fe20003f25270 */
[----:B------:R-:W-:Y:S01]  /*5cd0*/  IMAD.MOV.U32 R46, RZ, RZ, RZ ;  /* 0x000000ffff2e7224 */ /* 0x000fe200078e00ff */
[----:B------:R-:W-:Y:S02]  /*5ce0*/  CS2R R44, SRZ ;  /* 0x00000000002c7805 */ /* 0x000fe4000001ff00 */
[----:B------:R-:W-:Y:S02]  /*5cf0*/  CS2R R42, SRZ ;  /* 0x00000000002a7805 */ /* 0x000fe4000001ff00 */
[----:B------:R-:W-:Y:S02]  /*5d00*/  CS2R R40, SRZ ;  /* 0x0000000000287805 */ /* 0x000fe4000001ff00 */
[----:B------:R-:W-:Y:S02]  /*5d10*/  CS2R R50, SRZ ;  /* 0x0000000000327805 */ /* 0x000fe4000001ff00 */
[----:B------:R-:W-:Y:S02]  /*5d20*/  CS2R R48, SRZ ;  /* 0x0000000000307805 */ /* 0x000fe4000001ff00 */
[----:B------:R-:W-:Y:S02]  /*5d30*/  CS2R R54, SRZ ;  /* 0x0000000000367805 */ /* 0x000fe4000001ff00 */
[----:B------:R-:W-:Y:S01]  /*5d40*/  CS2R R52, SRZ ;  /* 0x0000000000347805 */ /* 0x000fe2000001ff00 */
[----:B------:R-:W-:Y:S01]  /*5d50*/  @P1 IMAD R5, R5, 0x800, R68 ;  /* 0x0000080005051824 */ /* 0x000fe200078e0244 */
[----:B------:R-:W-:Y:S05]  /*5d60*/  @P1 WARPSYNC.ALL ;  /* 0x0000000000001948 */ /* 0x000fea0003800000 */
[----:B------:R-:W-:Y:S01]  /*5d70*/  @P1 LEA R5, R5, UR48, 0x2 ;  /* 0x0000003005051c11 */ /* 0x000fe2000f8e10ff */
[----:B------:R-:W-:Y:S04]  /*5d80*/  UIADD3 UR5, UPT, UPT, UR56, 0x1, URZ ;  /* 0x0000000138057890 */ /* 0x000fe8000fffe0ff */
[----:B------:R3:W4:Y:S01]  /*5d90*/  @P1 LDSM.16.M88.4 R40, [R5+0x400] ;  /* 0x000400000528183b */ /* 0x0007220000000200 */
[----:B------:R-:W-:Y:S01]  /*5da0*/  @P1 VIADD R4, R5, 0x400 ;  /* 0x0000040005041836 */ /* 0x000fe20000000000 */
[----:B------:R-:W-:Y:S01]  /*5db0*/  UISETP.NE.AND UP0, UPT, UR5, 0x3, UPT ;  /* 0x000000030500788c */ /* 0x000fe2000bf05270 */
[C-C-:B-1----:R-:W-:Y:S02]  /*5dc0*/  @P1 IMAD R2, R74.reuse, 0x4, R5.reuse ;  /* 0x000000044a021824 */ /* 0x142fe400078e0205 */
[C---:B------:R-:W-:Y:S01]  /*5dd0*/  @P1 IMAD R4, R73.reuse, 0x4, R4 ;  /* 0x0000000449041824 */ /* 0x040fe200078e0204 */
[----:B------:R-:W-:Y:S01]  /*5de0*/  USEL UR4, URZ, 0x1, UP0 ;  /* 0x00000001ff047887 */ /* 0x000fe20008000000 */
[----:B------:R-:W-:Y:S01]  /*5df0*/  @P1 IMAD R0, R73, 0x4, R5 ;  /* 0x0000000449001824 */ /* 0x000fe200078e0205 */
[----:B------:R3:W1:Y:S01]  /*5e00*/  @P1 LDSM.16.M88.4 R44, [R2+0x400] ;  /* 0x00040000022c183b */ /* 0x0006620000000200 */
[----:B------:R-:W-:Y:S01]  /*5e10*/  @P1 IMAD R4, R74, 0x4, R4 ;  /* 0x000000044a041824 */ /* 0x000fe200078e0204 */
[----:B------:R-:W-:Y:S02]  /*5e20*/  USEL UR5, UR5, URZ, UP0 ;  /* 0x000000ff05057287 */ /* 0x000fe40008000000 */
[----:B------:R3:W1:Y:S01]  /*5e30*/  @P1 LDSM.16.M88.4 R48, [R0+0x400] ;  /* 0x000400000030183b */ /* 0x0006620000000200 */
[----:B------:R-:W-:Y:S03]  /*5e40*/  LOP3.LUT R83, R83, UR4, RZ, 0x3c, !PT ;  /* 0x0000000453537c12 */ /* 0x000fe6000f8e3cff */
[----:B------:R3:W1:Y:S01]  /*5e50*/  @P1 LDSM.16.M88.4 R52, [R4] ;  /* 0x000000000434183b */ /* 0x0006620000000200 */
[----:B------:R-:W-:Y:S03]  /*5e60*/  IMAD.U32 R84, RZ, RZ, UR5 ;  /* 0x00000005ff547e24 */ /* 0x000fe6000f8e00ff */
.L_x_89:
[----:B------:R-:W-:Y:S05]  /*5e70*/  BSYNC B1 ;  /* 0x0000000000017941 */ /* 0x000fea0003800000 */
.L_x_88:
[----:B---3--:R-:W-:Y:S04]  /*5e80*/  SHF.R.U32.HI R0, RZ, 0x15, R34 ;  /* 0x00000015ff007819 */ /* 0x008fe80000011622 */
[----:B------:R-:W-:Y:S01]  /*5e90*/  LOP3.LUT P1, RZ, R0, 0x3, R69, 0x48, !PT ;  /* 0x0000000300ff7812 */ /* 0x000fe20007824845 */
[----:B------:R-:W-:Y:S01]  /*5ea0*/  @!UPT UIADD3 URZ, UPT, UPT, URZ, URZ, URZ ;  /* 0x000000fffffff290 */ /* 0x000fe2000fffe0ff */
[----:B--2---:R-:W-:Y:S11]  /*5eb0*/  @P0 BRA `(.L_x_93) ;  /* 0x0000000000080947 */ /* 0x004ff60003800000 */
[----:B------:R-:W2:Y:S02]  /*5ec0*/  SYNCS.PHASECHK.TRANS64.TRYWAIT P0, [R82+URZ+0xc0], R3 ;  /* 0x0000c003520075a7 */ /* 0x000ea400080011ff */
[----:B--2---:R-:W-:Y:S05]  /*5ed0*/  @!P0 BRA `(.L_x_94) ;  /* 0x0000001800f08947 */ /* 0x004fea0003800000 */
.L_x_93:
[----:B------:R-:W-:Y:S05]  /*5ee0*/  @!P1 BRA `(.L_x_95) ;  /* 0x0000000000409947 */ /* 0x000fea0003800000 */
[----:B------:R-:W3:Y:S01]  /*5ef0*/  LDCU.64 UR8, c[0x4][0x70] ;  /* 0x01000e00ff0877ac */ /* 0x000ee20008000a00 */
[----:B--2---:R-:W-:Y:S01]  /*5f00*/  MOV R3, 0x0 ;  /* 0x0000000000037802 */ /* 0x004fe20000000f00 */
[----:B------:R-:W-:Y:S02]  /*5f10*/  HFMA2 R12, -RZ, RZ, 0, 5.9604644775390625e-08 ;  /* 0x00000001ff0c7431 */ /* 0x000fe400000001ff */
[----:B------:R-:W-:Y:S02]  /*5f20*/  IMAD.MOV.U32 R8, RZ, RZ, 0x192 ;  /* 0x00000192ff087424 */ /* 0x000fe400078e00ff */
[----:B------:R-:W-:Y:S01]  /*5f30*/  IMAD.MOV.U32 R13, RZ, RZ, RZ ;  /* 0x000000ffff0d7224 */ /* 0x000fe200078e00ff */
[----:B------:R-:W2:Y:S01]  /*5f40*/  LDCU.64 UR6, c[0x4][0x78] ;  /* 0x01000f00ff0677ac */ /* 0x000ea20008000a00 */
[----:B------:R-:W1:Y:S01]  /*5f50*/  LDC.64 R2, c[0x4][R3] ;  /* 0x0100000003027b82 */ /* 0x000e620000000a00 */
[----:B------:R-:W5:Y:S01]  /*5f60*/  LDCU.64 UR4, c[0x4][0x10] ;  /* 0x01000200ff0477ac */ /* 0x000f620008000a00 */
[----:B---3--:R-:W-:Y:S01]  /*5f70*/  MOV R5, UR9 ;  /* 0x0000000900057c02 */ /* 0x008fe20008000f00 */
[----:B------:R-:W-:Y:S01]  /*5f80*/  IMAD.U32 R4, RZ, RZ, UR8 ;  /* 0x00000008ff047e24 */ /* 0x000fe2000f8e00ff */
[----:B--2---:R-:W-:Y:S01]  /*5f90*/  MOV R7, UR7 ;  /* 0x0000000700077c02 */ /* 0x004fe20008000f00 */
[----:B------:R-:W-:Y:S01]  /*5fa0*/  IMAD.U32 R6, RZ, RZ, UR6 ;  /* 0x00000006ff067e24 */ /* 0x000fe2000f8e00ff */
[----:B-----5:R-:W-:Y:S01]  /*5fb0*/  MOV R11, UR5 ;  /* 0x00000005000b7c02 */ /* 0x020fe20008000f00 */
[----:B------:R-:W-:Y:S02]  /*5fc0*/  IMAD.U32 R10, RZ, RZ, UR4 ;  /* 0x00000004ff0a7e24 */ /* 0x000fe4000f8e00ff */
[----:B------:R-:W-:Y:S07]  /*5fd0*/  LEPC R20, `(.L_x_95) ;  /* 0x000000001014794e */ /* 0x000fee0000000000 */
[----:B-1--4-:R-:W-:Y:S05]  /*5fe0*/  CALL.ABS.NOINC R2 ;  /* 0x0000000002007343 */ /* 0x012fea0003c00000 */
.L_x_95:
[----:B------:R-:W-:Y:S05]  /*5ff0*/  WARPSYNC.ALL ;  /* 0x0000000000007948 */ /* 0x000fea0003800000 */
[----:B------:R-:W-:Y:S01]  /*6000*/  R2UR UR4, R34 ;  /* 0x00000000220472ca */ /* 0x000fe200000e0000 */
[----:B------:R-:W-:Y:S01]  /*6010*/  BSSY.RECONVERGENT B0, `(.L_x_96) ;  /* 0x000003e000007945 */ /* 0x000fe20003800200 */
[----:B------:R-:W-:Y:S02]  /*6020*/  MOV R20, UR56 ;  /* 0x0000003800147c02 */ /* 0x000fe40008000f00 */
[----:B------:R-:W-:Y:S02]  /*6030*/  SHF.L.U32 R80, R74, 0x2, RZ ;  /* 0x000000024a507819 */ /* 0x000fe400000006ff */
[----:B------:R-:W-:Y:S02]  /*6040*/  LEA R20, R20, R68, 0xb ;  /* 0x0000004414147211 */ /* 0x000fe400078e58ff */
[----:B------:R-:W-:Y:S02]  /*6050*/  SHF.L.U32 R81, R73, 0x2, RZ ;  /* 0x0000000249517819 */ /* 0x000fe400000006ff */
[----:B------:R-:W-:Y:S02]  /*6060*/  LEA R20, R20, UR48, 0x2 ;  /* 0x0000003014147c11 */ /* 0x000fe4000f8e10ff */
[----:B------:R-:W-:Y:S01]  /*6070*/  ISETP.NE.AND P0, PT, R75, RZ, PT ;  /* 0x000000ff4b00720c */ /* 0x000fe20003f05270 */
[----:B------:R-:W3:Y:S02]  /*6080*/  LDTM.16dp128bit.x8 R4, tmem[UR4] ;  /* 0x00000004000479ee */ /* 0x000ee40008180000 */
[C---:B---3--:R-:W-:Y:S01]  /*6090*/  FMUL R0, R33.reuse, R4 ;  /* 0x0000000421007220 */ /* 0x048fe20000400000 */
[C---:B------:R-:W-:Y:S01]  /*60a0*/  FMUL R2, R33.reuse, R5 ;  /* 0x0000000521027220 */ /* 0x040fe20000400000 */
[C---:B--2---:R-:W-:Y:S01]  /*60b0*/  FMUL R3, R33.reuse, R6 ;  /* 0x0000000621037220 */ /* 0x044fe20000400000 */
[----:B------:R-:W-:Y:S01]  /*60c0*/  FMUL R7, R33, R7 ;  /* 0x0000000721077220 */ /* 0x000fe20000400000 */
[----:B----4-:R-:W-:Y:S01]  /*60d0*/  FFMA R36, R35, R40, R0 ;  /* 0x0000002823247223 */ /* 0x010fe20000000000 */
[----:B------:R-:W-:Y:S01]  /*60e0*/  FMUL R4, R33, R8 ;  /* 0x0000000821047220 */ /* 0x000fe20000400000 */
[----:B------:R-:W-:Y:S01]  /*60f0*/  FFMA R37, R35, R41, R2 ;  /* 0x0000002923257223 */ /* 0x000fe20000000002 */
[----:B------:R-:W-:Y:S01]  /*6100*/  FMUL R5, R33, R9 ;  /* 0x0000000921057220 */ /* 0x000fe20000400000 */
[----:B------:R-:W-:Y:S01]  /*6110*/  FFMA R38, R35, R42, R3 ;  /* 0x0000002a23267223 */ /* 0x000fe20000000003 */
[----:B------:R-:W-:Y:S01]  /*6120*/  FMUL R6, R33, R10 ;  /* 0x0000000a21067220 */ /* 0x000fe20000400000 */
[----:B------:R-:W-:Y:S01]  /*6130*/  FFMA R39, R35, R43, R7 ;  /* 0x0000002b23277223 */ /* 0x000fe20000000007 */
[----:B------:R-:W-:Y:S01]  /*6140*/  FMUL R11, R33, R11 ;  /* 0x0000000b210b7220 */ /* 0x000fe20000400000 */
[----:B-1----:R-:W-:Y:S01]  /*6150*/  FFMA R4, R35, R44, R4 ;  /* 0x0000002c23047223 */ /* 0x002fe20000000004 */
[----:B------:R-:W-:Y:S01]  /*6160*/  FMUL R8, R33, R12 ;  /* 0x0000000c21087220 */ /* 0x000fe20000400000 */
[----:B------:R-:W-:Y:S01]  /*6170*/  FFMA R5, R35, R45, R5 ;  /* 0x0000002d23057223 */ /* 0x000fe20000000005 */
[----:B------:R1:W-:Y:S01]  /*6180*/  STSM.16.M88.4 [R20+0x400], R36 ;  /* 0x0004002414007844 */ /* 0x0003e20000000200 */
[----:B------:R-:W-:Y:S01]  /*6190*/  FMUL R9, R33, R13 ;  /* 0x0000000d21097220 */ /* 0x000fe20000400000 */
[----:B------:R-:W-:Y:S01]  /*61a0*/  FFMA R6, R35, R46, R6 ;  /* 0x0000002e23067223 */ /* 0x000fe20000000006 */
[C---:B------:R-:W-:Y:S01]  /*61b0*/  FMUL R10, R33.reuse, R14 ;  /* 0x0000000e210a7220 */ /* 0x040fe20000400000 */
[----:B------:R-:W-:Y:S01]  /*61c0*/  FMUL R13, R33, R17 ;  /* 0x00000011210d7220 */ /* 0x000fe20000400000 */
[C---:B------:R-:W-:Y:S01]  /*61d0*/  IADD3 R17, PT, PT, R80.reuse, 0x400, R20 ;  /* 0x0000040050117810 */ /* 0x040fe20007ffe014 */
[----:B------:R-:W-:Y:S01]  /*61e0*/  FFMA R7, R35, R47, R11 ;  /* 0x0000002f23077223 */ /* 0x000fe2000000000b */
[----:B------:R-:W-:Y:S01]  /*61f0*/  FMUL R15, R33, R15 ;  /* 0x0000000f210f7220 */ /* 0x000fe20000400000 */
[----:B------:R-:W-:Y:S01]  /*6200*/  FFMA R8, R35, R48, R8 ;  /* 0x0000003023087223 */ /* 0x000fe20000000008 */
[----:B------:R-:W-:Y:S01]  /*6210*/  FMUL R12, R33, R16 ;  /* 0x00000010210c7220 */ /* 0x000fe20000400000 */
[C---:B------:R-:W-:Y:S01]  /*6220*/  FFMA R9, R35.reuse, R49, R9 ;  /* 0x0000003123097223 */ /* 0x040fe20000000009 */
[----:B------:R1:W-:Y:S01]  /*6230*/  STSM.16.M88.4 [R17], R4 ;  /* 0x0000000411007844 */ /* 0x0003e20000000200 */
[----:B------:R-:W-:Y:S01]  /*6240*/  FFMA R10, R35, R50, R10 ;  /* 0x00000032230a7223 */ /* 0x000fe2000000000a */
[----:B------:R-:W-:Y:S01]  /*6250*/  FMUL R14, R33, R18 ;  /* 0x00000012210e7220 */ /* 0x000fe20000400000 */
[----:B------:R-:W-:Y:S01]  /*6260*/  IADD3 R16, PT, PT, R81, 0x400, R20 ;  /* 0x0000040051107810 */ /* 0x000fe20007ffe014 */
[----:B------:R-:W-:Y:S01]  /*6270*/  FFMA R11, R35, R51, R15 ;  /* 0x00000033230b7223 */ /* 0x000fe2000000000f */
[----:B------:R-:W-:Y:S01]  /*6280*/  FMUL R19, R33, R19 ;  /* 0x0000001321137220 */ /* 0x000fe20000400000 */
[C---:B------:R-:W-:Y:S01]  /*6290*/  FFMA R12, R35.reuse, R52, R12 ;  /* 0x00000034230c7223 */ /* 0x040fe2000000000c */
[C---:B------:R-:W-:Y:S01]  /*62a0*/  FFMA R13, R35.reuse, R53, R13 ;  /* 0x00000035230d7223 */ /* 0x040fe2000000000d */
[C---:B------:R-:W-:Y:S01]  /*62b0*/  FFMA R14, R35.reuse, R54, R14 ;  /* 0x00000036230e7223 */ /* 0x040fe2000000000e */
[----:B------:R1:W-:Y:S01]  /*62c0*/  STSM.16.M88.4 [R16], R8 ;  /* 0x0000000810007844 */ /* 0x0003e20000000200 */
[----:B------:R-:W-:Y:S01]  /*62d0*/  IADD3 R0, PT, PT, R80, R16, RZ ;  /* 0x0000001050007210 */ /* 0x000fe20007ffe0ff */
[----:B------:R-:W-:Y:S05]  /*62e0*/  FFMA R15, R35, R55, R19 ;  /* 0x00000037230f7223 */ /* 0x000fea0000000013 */
[----:B------:R1:W-:Y:S01]  /*62f0*/  STSM.16.M88.4 [R0], R12 ;  /* 0x0000000c00007844 */ /* 0x0003e20000000200 */
[----:B------:R-:W-:Y:S01]  /*6300*/  @!PT LDS RZ, [RZ] ;  /* 0x00000000fffff984 */ /* 0x000fe20000000800 */
[----:B------:R-:W-:Y:S01]  /*6310*/  @!PT LDS RZ, [RZ] ;  /* 0x00000000fffff984 */ /* 0x000fe20000000800 */
[----:B------:R-:W-:Y:S01]  /*6320*/  @!PT LDS RZ, [RZ] ;  /* 0x00000000fffff984 */ /* 0x000fe20000000800 */
[----:B------:R-:W-:Y:S01]  /*6330*/  @!PT LDS RZ, [RZ] ;  /* 0x00000000fffff984 */ /* 0x000fe20000000800 */
[----:B------:R2:W-:Y:S06]  /*6340*/  MEMBAR.ALL.CTA ;  /* 0x0000000000007992 */ /* 0x0005ec0000008000 */
[----:B--2---:R-:W2:Y:S02]  /*6350*/  FENCE.VIEW.ASYNC.S ;  /* 0x00000000000073c6 */ /* 0x004ea40000000000 */
[----:B--2---:R-:W-:Y:S06]  /*6360*/  BAR.SYNC.DEFER_BLOCKING 0x1, 0x80 ;  /* 0x0042000000007b1d */ /* 0x004fec0000010000 */
[----:B------:R-:W-:Y:S05]  /*6370*/  @P0 BRA `(.L_x_97) ;  /* 0x00000000001c0947 */ /* 0x000fea0003800000 */
[----:B------:R-:W-:Y:S02]  /*6380*/  UIADD3 UR6, UP0, UPT, UR54, 0x680, URZ ;  /* 0x0000068036067890 */ /* 0x000fe4000ff1e0ff */
[----:B------:R-:W-:Y:S02]  /*6390*/  ULEA UR4, UR56, UR48, 0xd ;  /* 0x0000003038047291 */ /* 0x000fe4000f8e68ff */
[----:B------:R-:W-:Y:S02]  /*63a0*/  UIADD3.X UR7, UPT, UPT, URZ, UR55, URZ, UP0, !UPT ;  /* 0x00000037ff077290 */ /* 0x000fe400087fe4ff */
[----:B------:R-:W-:Y:S01]  /*63b0*/  UIADD3 UR40, UPT, UPT, UR4, 0x400, URZ ;  /* 0x0000040004287890 */ /* 0x000fe2000fffe0ff */
[----:B------:R-:W-:Y:S08]  /*63c0*/  UMOV UR43, UR36 ;  /* 0x00000024002b7c82 */ /* 0x000ff00008000000 */
[----:B------:R2:W-:Y:S02]  /*63d0*/  UTMASTG.3D [UR40], [UR6] ;  /* 0x00000028060073b5 */ /* 0x0005e40008010000 */
[----:B--2---:R0:W-:Y:S02]  /*63e0*/  UTMACMDFLUSH ;  /* 0x00000000000079b7 */ /* 0x0041e40000000000 */
.L_x_97:
[----:B------:R-:W-:Y:S05]  /*63f0*/  BSYNC.RECONVERGENT B0 ;  /* 0x0000000000007941 */ /* 0x000fea0003800200 */
.L_x_96:
[----:B------:R-:W-:Y:S01]  /*6400*/  UIADD3 UR40, UPT, UPT, UR56, 0x1, URZ ;  /* 0x0000000138287890 */ /* 0x000fe2000fffe0ff */
[----:B------:R-:W-:Y:S03]  /*6410*/  BSSY.RECONVERGENT B0, `(.L_x_98) ;  /* 0x0000005000007945 */ /* 0x000fe60003800200 */
[----:B------:R-:W-:Y:S04]  /*6420*/  UISETP.NE.AND UP0, UPT, UR40, 0x3, UPT ;  /* 0x000000032800788c */ /* 0x000fe8000bf05270 */
[----:B------:R-:W-:Y:S01]  /*6430*/  USEL UR43, UR40, URZ, UP0 ;  /* 0x000000ff282b7287 */ /* 0x000fe20008000000 */
[----:B------:R-:W-:Y:S11]  /*6440*/  @P0 BRA `(.L_x_99) ;  /* 0x0000000000040947 */ /* 0x000ff60003800000 */
[----:B------:R-:W-:Y:S04]  /*6450*/  DEPBAR.LE SB0, 0x1 ;  /* 0x000080400000791a */ /* 0x000fe80000000000 */
.L_x_99:
[----:B------:R-:W-:Y:S05]  /*6460*/  BSYNC.RECONVERGENT B0 ;  /* 0x0000000000007941 */ /* 0x000fea0003800200 */
.L_x_98:
[----:B------:R-:W-:Y:S01]  /*6470*/  BAR.SYNC.DEFER_BLOCKING 0x1, 0x80 ;  /* 0x0042000000007b1d */ /* 0x000fe20000010000 */
[----:B------:R-:W-:Y:S01]  /*6480*/  ISETP.NE.AND P1, PT, R79, RZ, PT ;  /* 0x000000ff4f00720c */ /* 0x000fe20003f25270 */
[----:B------:R-:W-:Y:S01]  /*6490*/  UISETP.NE.AND UP0, UPT, UR50, URZ, UPT ;  /* 0x000000ff3200728c */ /* 0x000fe2000bf05270 */
[----:B------:R-:W-:Y:S11]  /*64a0*/  LEA R2, R84, UR48, 0x3 ;  /* 0x0000003054027c11 */ /* 0x000ff6000f8e18ff */
[----:B------:R-:W-:Y:S01]  /*64b0*/  @P1 SHF.L.U32 R3, R83, 0x1f, RZ ;  /* 0x0000001f53031819 */ /* 0x000fe200000006ff */
[----:B------:R-:W-:Y:S06]  /*64c0*/  BRA.U !UP0, `(.L_x_100) ;  /* 0x0000000108247547 */ /* 0x000fec000b800000 */
[----:B-1----:R-:W-:Y:S01]  /*64d0*/  IMAD.U32 R4, RZ, RZ, UR49 ;  /* 0x00000031ff047e24 */ /* 0x002fe2000f8e00ff */
[----:B------:R-:W-:Y:S01]  /*64e0*/  MOV R0, UR37 ;  /* 0x0000002500007c02 */ /* 0x000fe20008000f00 */
[----:B------:R-:W-:Y:S03]  /*64f0*/  UIADD3 UR49, UPT, UPT, UR49, 0x1, URZ ;  /* 0x0000000131317890 */ /* 0x000fe6000fffe0ff */
[----:B------:R-:W-:Y:S01]  /*6500*/  @P1 LEA R4, R4, UR48, 0x3 ;  /* 0x0000003004041c11 */ /* 0x000fe2000f8e18ff */
[----:B------:R-:W-:Y:S04]  /*6510*/  UISETP.NE.AND UP0, UPT, UR49, 0x3, UPT ;  /* 0x000000033100788c */ /* 0x000fe8000bf05270 */
[----:B------:R-:W-:Y:S01]  /*6520*/  @P1 VIADD R4, R4, 0x78 ;  /* 0x0000007804041836 */ /* 0x000fe20000000000 */
[----:B------:R-:W-:Y:S04]  /*6530*/  USEL UR49, UR49, URZ, UP0 ;  /* 0x000000ff31317287 */ /* 0x000fe80008000000 */
[----:B------:R-:W-:Y:S04]  /*6540*/  @P1 PRMT R0, R0, 0x654, R4 ;  /* 0x0000065400001816 */ /* 0x000fe80000000004 */
[----:B------:R2:W-:Y:S04]  /*6550*/  @P1 SYNCS.ARRIVE.TRANS64.RED.A1T0 RZ, [R0+URZ], RZ ;  /* 0x000000ff00ff19a7 */ /* 0x0005e800081004ff */
.L_x_100:
[----:B------:R-:W3:Y:S01]  /*6560*/  @P1 SYNCS.PHASECHK.TRANS64.TRYWAIT P0, [R2+URZ+0x60], R3 ;  /* 0x00006003020015a7 */ /* 0x000ee200080011ff */
[----:B------:R-:W-:Y:S01]  /*6570*/  BSSY B1, `(.L_x_101) ;  /* 0x0000017000017945 */ /* 0x000fe20003800000 */
[----:B---3--:R-:W-:Y:S03]  /*6580*/  @P1 SEL R85, RZ, 0x1, !P0 ;  /* 0x00000001ff551807 */ /* 0x008fe60004000000 */
[----:B------:R-:W-:Y:S05]  /*6590*/  @!P1 BRA `(.L_x_102) ;  /* 0x0000000000509947 */ /* 0x000fea0003800000 */
[----:B------:R-:W-:Y:S01]  /*65a0*/  ISETP.NE.AND P1, PT, R86, RZ, PT ;  /* 0x000000ff5600720c */ /* 0x000fe20003f25270 */
[----:B------:R-:W-:Y:S01]  /*65b0*/  BSSY B0, `(.L_x_103) ;  /* 0x000000a000007945 */ /* 0x000fe20003800000 */
[----:B------:R-:W-:Y:S11]  /*65c0*/  ISETP.NE.AND P0, PT, R85, RZ, PT ;  /* 0x000000ff5500720c */ /* 0x000ff60003f05270 */
[----:B-1----:R-:W-:Y:S05]  /*65d0*/  @P1 IMAD R4, R84, 0x800, R68 ;  /* 0x0000080054041824 */ /* 0x002fea00078e0244 */
[----:B------:R-:W-:Y:S05]  /*65e0*/  @P1 LEA R4, R4, UR48, 0x2 ;  /* 0x0000003004041c11 */ /* 0x000fea000f8e10ff */
[--C-:B--2---:R-:W-:Y:S02]  /*65f0*/  @P1 IMAD.IADD R0, R81, 0x1, R4.reuse ;  /* 0x0000000151001824 */ /* 0x104fe400078e0204 */
[----:B------:R-:W-:Y:S01]  /*6600*/  @P1 IMAD.IADD R3, R80, 0x1, R4 ;  /* 0x0000000150031824 */ /* 0x000fe200078e0204 */
[----:B------:R-:W-:Y:S06]  /*6610*/  @P0 BRA `(.L_x_104) ;  /* 0x00000000000c0947 */ /* 0x000fec0003800000 */
[----:B------:R-:W-:Y:S04]  /*6620*/  SHF.L.U32 R83, R83, 0x1f, RZ ;  /* 0x0000001f53537819 */ /* 0x000fe800000006ff */
[----:B------:R-:W1:Y:S02]  /*6630*/  SYNCS.PHASECHK.TRANS64.TRYWAIT P0, [R2+URZ+0x60], R83 ;  /* 0x00006053020075a7 */ /* 0x000e6400080011ff */
[----:B-1----:R-:W-:Y:S05]  /*6640*/  @!P0 BRA `(.L_x_105) ;  /* 0x0000001400288947 */ /* 0x002fea0003800000 */
.L_x_104:
[----:B------:R-:W-:Y:S05]  /*6650*/  BSYNC B0 ;  /* 0x0000000000007941 */ /* 0x000fea0003800000 */
.L_x_103:
[----:B------:R-:W-:Y:S11]  /*6660*/  ISETP.NE.AND P0, PT, R86, RZ, PT ;  /* 0x000000ff5600720c */ /* 0x000ff60003f05270 */
[----:B------:R-:W-:Y:S02]  /*6670*/  @!UPT UIADD3 URZ, UPT, UPT, URZ, URZ, URZ ;  /* 0x000000fffffff290 */ /* 0x000fe4000fffe0ff */
[----:B-1----:R-:W-:Y:S01]  /*6680*/  @P0 IADD3 R2, PT, PT, R80, R0, RZ ;  /* 0x0000000050020210 */ /* 0x002fe20007ffe0ff */
[----:B------:R-:W-:Y:S05]  /*6690*/  @P0 WARPSYNC.ALL ;  /* 0x0000000000000948 */ /* 0x000fea0003800000 */
[----:B------:R3:W4:Y:S04]  /*66a0*/  @P0 LDSM.16.M88.4 R40, [R4+0x400] ;  /* 0x000400000428083b */ /* 0x0007280000000200 */
[----:B------:R3:W1:Y:S04]  /*66b0*/  @P0 LDSM.16.M88.4 R44, [R3+0x400] ;  /* 0x00040000032c083b */ /* 0x0006680000000200 */
[----:B------:R3:W2:Y:S04]  /*66c0*/  @P0 LDSM.16.M88.4 R48, [R0+0x400] ;  /* 0x000400000030083b */ /* 0x0006a80000000200 */
[----:B------:R3:W1:Y:S02]  /*66d0*/  @P0 LDSM.16.M88.4 R52, [R2+0x400] ;  /* 0x000400000234083b */ /* 0x0006640000000200 */
.L_x_102:
[----:B------:R-:W-:Y:S05]  /*66e0*/  BSYNC B1 ;  /* 0x0000000000017941 */ /* 0x000fea0003800000 */
.L_x_101:
[----:B-123--:R-:W-:Y:S05]  /*66f0*/  VIADD R0, R34, 0x20 ;  /* 0x0000002022007836 */ /* 0x00efea0000000000 */
[----:B------:R-:W-:Y:S04]  /*6700*/  SHF.R.U32.HI R0, RZ, 0x15, R0 ;  /* 0x00000015ff007819 */ /* 0x000fe80000011600 */
[----:B------:R-:W-:Y:S11]  /*6710*/  LOP3.LUT P0, RZ, R0, 0x3, R69, 0x48, !PT ;  /* 0x0000000300ff7812 */ /* 0x000ff60007804845 */
[----:B------:R-:W-:Y:S02]  /*6720*/  @!UPT UIADD3 URZ, UPT, UPT, URZ, URZ, URZ ;  /* 0x000000fffffff290 */ /* 0x000fe4000fffe0ff */
[----:B------:R-:W-:Y:S05]  /*6730*/  @!P0 BRA `(.L_x_106) ;  /* 0x0000000000408947 */ /* 0x000fea0003800000 */
[----:B------:R-:W1:Y:S01]  /*6740*/  LDCU.64 UR8, c[0x4][0x70] ;  /* 0x01000e00ff0877ac */ /* 0x000e620008000a00 */
[----:B------:R-:W-:Y:S01]  /*6750*/  MOV R3, 0x0 ;  /* 0x0000000000037802 */ /* 0x000fe20000000f00 */
[----:B------:R-:W-:Y:S02]  /*6760*/  HFMA2 R12, -RZ, RZ, 0, 5.9604644775390625e-08 ;  /* 0x00000001ff0c7431 */ /* 0x000fe400000001ff */
[----:B------:R-:W-:Y:S02]  /*6770*/  IMAD.MOV.U32 R8, RZ, RZ, 0x192 ;  /* 0x00000192ff087424 */ /* 0x000fe400078e00ff */
[----:B------:R-:W-:Y:S01]  /*6780*/  IMAD.MOV.U32 R13, RZ, RZ, RZ ;  /* 0x000000ffff0d7224 */ /* 0x000fe200078e00ff */
[----:B------:R-:W2:Y:S01]  /*6790*/  LDCU.64 UR6, c[0x4][0x78] ;  /* 0x01000f00ff0677ac */ /* 0x000ea20008000a00 */
[----:B------:R-:W3:Y:S01]  /*67a0*/  LDC.64 R2, c[0x4][R3] ;  /* 0x0100000003027b82 */ /* 0x000ee20000000a00 */
[----:B------:R-:W5:Y:S01]  /*67b0*/  LDCU.64 UR4, c[0x4][0x10] ;  /* 0x01000200ff0477ac */ /* 0x000f620008000a00 */
[----:B-1----:R-:W-:Y:S01]  /*67c0*/  MOV R5, UR9 ;  /* 0x0000000900057c02 */ /* 0x002fe20008000f00 */
[----:B------:R-:W-:Y:S01]  /*67d0*/  IMAD.U32 R4, RZ, RZ, UR8 ;  /* 0x00000008ff047e24 */ /* 0x000fe2000f8e00ff */
[----:B--2---:R-:W-:Y:S01]  /*67e0*/  MOV R7, UR7 ;  /* 0x0000000700077c02 */ /* 0x004fe20008000f00 */
[----:B------:R-:W-:Y:S01]  /*67f0*/  IMAD.U32 R6, RZ, RZ, UR6 ;  /* 0x00000006ff067e24 */ /* 0x000fe2000f8e00ff */
[----:B-----5:R-:W-:Y:S01]  /*6800*/  MOV R11, UR5 ;  /* 0x00000005000b7c02 */ /* 0x020fe20008000f00 */
[----:B------:R-:W-:Y:S02]  /*6810*/  IMAD.U32 R10, RZ, RZ, UR4 ;  /* 0x00000004ff0a7e24 */ /* 0x000fe4000f8e00ff */
[----:B------:R-:W-:Y:S07]  /*6820*/  LEPC R20, `(.L_x_106) ;  /* 0x000000001014794e */ /* 0x000fee0000000000 */
[----:B---34-:R-:W-:Y:S05]  /*6830*/  CALL.ABS.NOINC R2 ;  /* 0x0000000002007343 */ /* 0x018fea0003c00000 */
.L_x_106:
[----:B------:R-:W-:Y:S01]  /*6840*/  ISETP.NE.AND P0, PT, R75, RZ, PT ;  /* 0x000000ff4b00720c */ /* 0x000fe20003f05270 */
[----:B------:R-:W-:Y:S05]  /*6850*/  WARPSYNC.ALL ;  /* 0x0000000000007948 */ /* 0x000fea0003800000 */
[----:B------:R-:W-:Y:S01]  /*6860*/  R2UR UR4, R34 ;  /* 0x00000000220472ca */ /* 0x000fe200000e0000 */
[----:B------:R-:W-:Y:S01]  /*6870*/  BSSY.RECONVERGENT B0, `(.L_x_107) ;  /* 0x0000042000007945 */ /* 0x000fe20003800200 */
[----:B------:R-:W-:Y:S11]  /*6880*/  R2UR UR5, R82 ;  /* 0x00000000520572ca */ /* 0x000ff600000e0000 */
[----:B------:R-:W1:Y:S01]  /*6890*/  LDTM.16dp128bit.x8 R4, tmem[UR4+0x20] ;  /* 0x00002004000479ee */ /* 0x000e620008180000 */
[----:B------:R-:W-:Y:S01]  /*68a0*/  NOP ;  /* 0x0000000000007918 */ /* 0x000fe20000000000 */
[----:B------:R-:W-:Y:S04]  /*68b0*/  UIADD3 UR5, UPT, UPT, UR5, 0xe0, URZ ;  /* 0x000000e005057890 */ /* 0x000fe8000fffe0ff */
[----:B------:R-:W-:Y:S09]  /*68c0*/  UPRMT UR5, UR37, 0x654, UR5 ;  /* 0x0000065425057896 */ /* 0x000ff20008000005 */
[----:B-1----:R-:W-:Y:S01]  /*68d0*/  SYNCS.ARRIVE.TRANS64.RED.A1T0 RZ, [UR5], RZ ;  /* 0x000000ffffff79a7 */ /* 0x002fe20008100405 */
[C---:B------:R-:W-:Y:S01]  /*68e0*/  FMUL R0, R33.reuse, R4 ;  /* 0x0000000421007220 */ /* 0x040fe20000400000 */
[C---:B------:R-:W-:Y:S01]  /*68f0*/  FMUL R2, R33.reuse, R5 ;  /* 0x0000000521027220 */ /* 0x040fe20000400000 */
[C---:B------:R-:W-:Y:S01]  /*6900*/  FMUL R3, R33.reuse, R6 ;  /* 0x0000000621037220 */ /* 0x040fe20000400000 */
[----:B------:R-:W-:Y:S01]  /*6910*/  FMUL R7, R33, R7 ;  /* 0x0000000721077220 */ /* 0x000fe20000400000 */
[----:B----4-:R-:W-:Y:S01]  /*6920*/  FFMA R36, R35, R40, R0 ;  /* 0x0000002823247223 */ /* 0x010fe20000000000 */
[----:B------:R-:W-:Y:S01]  /*6930*/  MOV R0, UR43 ;  /* 0x0000002b00007c02 */ /* 0x000fe20008000f00 */
[----:B------:R-:W-:Y:S01]  /*6940*/  FMUL R4, R33, R8 ;  /* 0x0000000821047220 */ /* 0x000fe20000400000 */
[----:B------:R-:W-:Y:S01]  /*6950*/  FFMA R37, R35, R41, R2 ;  /* 0x0000002923257223 */ /* 0x000fe20000000002 */
[----:B------:R-:W-:Y:S01]  /*6960*/  FMUL R5, R33, R9 ;  /* 0x0000000921057220 */ /* 0x000fe20000400000 */
[----:B------:R-:W-:Y:S01]  /*6970*/  LEA R0, R0, R68, 0xb ;  /* 0x0000004400007211 */ /* 0x000fe200078e58ff */
[----:B------:R-:W-:Y:S01]  /*6980*/  FFMA R38, R35, R42, R3 ;  /* 0x0000002a23267223 */ /* 0x000fe20000000003 */
[----:B------:R-:W-:Y:S01]  /*6990*/  FMUL R6, R33, R10 ;  /* 0x0000000a21067220 */ /* 0x000fe20000400000 */
[----:B------:R-:W-:Y:S01]  /*69a0*/  FFMA R39, R35, R43, R7 ;  /* 0x0000002b23277223 */ /* 0x000fe20000000007 */
[----:B------:R-:W-:Y:S01]  /*69b0*/  LEA R0, R0, UR48, 0x2 ;  /* 0x0000003000007c11 */ /* 0x000fe2000f8e10ff */
[----:B------:R-:W-:Y:S01]  /*69c0*/  FMUL R11, R33, R11 ;  /* 0x0000000b210b7220 */ /* 0x000fe20000400000 */
[----:B------:R-:W-:Y:S01]  /*69d0*/  FFMA R4, R35, R44, R4 ;  /* 0x0000002c23047223 */ /* 0x000fe20000000004 */
[----:B------:R-:W-:Y:S01]  /*69e0*/  FMUL R8, R33, R12 ;  /* 0x0000000c21087220 */ /* 0x000fe20000400000 */
[----:B------:R-:W-:Y:S01]  /*69f0*/  FFMA R5, R35, R45, R5 ;  /* 0x0000002d23057223 */ /* 0x000fe20000000005 */
[----:B------:R1:W-:Y:S01]  /*6a00*/  STSM.16.M88.4 [R0+0x400], R36 ;  /* 0x0004002400007844 */ /* 0x0003e20000000200 */
[----:B------:R-:W-:Y:S01]  /*6a10*/  FMUL R9, R33, R13 ;  /* 0x0000000d21097220 */ /* 0x000fe20000400000 */
[----:B------:R-:W-:Y:S01]  /*6a20*/  FFMA R6, R35, R46, R6 ;  /* 0x0000002e23067223 */ /* 0x000fe20000000006 */
[----:B------:R-:W-:Y:S01]  /*6a30*/  FMUL R10, R33, R14 ;  /* 0x0000000e210a7220 */ /* 0x000fe20000400000 */
[----:B------:R-:W-:Y:S01]  /*6a40*/  FFMA R7, R35, R47, R11 ;  /* 0x0000002f23077223 */ /* 0x000fe2000000000b */
[C---:B------:R-:W-:Y:S01]  /*6a50*/  IADD3 R2, PT, PT, R80.reuse, 0x400, R0 ;  /* 0x0000040050027810 */ /* 0x040fe20007ffe000 */
[----:B------:R-:W-:Y:S01]  /*6a60*/  FMUL R15, R33, R15 ;  /* 0x0000000f210f7220 */ /* 0x000fe20000400000 */
[----:B------:R-:W-:Y:S01]  /*6a70*/  FFMA R8, R35, R48, R8 ;  /* 0x0000003023087223 */ /* 0x000fe20000000008 */
[----:B------:R-:W-:Y:S01]  /*6a80*/  FMUL R12, R33, R16 ;  /* 0x00000010210c7220 */ /* 0x000fe20000400000 */
[----:B------:R-:W-:Y:S01]  /*6a90*/  FFMA R9, R35, R49, R9 ;  /* 0x0000003123097223 */ /* 0x000fe20000000009 */
[----:B------:R1:W-:Y:S01]  /*6aa0*/  STSM.16.M88.4 [R2], R4 ;  /* 0x0000000402007844 */ /* 0x0003e20000000200 */
[----:B------:R-:W-:Y:S01]  /*6ab0*/  FMUL R13, R33, R17 ;  /* 0x00000011210d7220 */ /* 0x000fe20000400000 */
[----:B------:R-:W-:Y:S01]  /*6ac0*/  FFMA R10, R35, R50, R10 ;  /* 0x00000032230a7223 */ /* 0x000fe2000000000a */
[----:B------:R-:W-:Y:S01]  /*6ad0*/  FMUL R14, R33, R18 ;  /* 0x00000012210e7220 */ /* 0x000fe20000400000 */
[----:B------:R-:W-:Y:S01]  /*6ae0*/  FFMA R11, R35, R51, R15 ;  /* 0x00000033230b7223 */ /* 0x000fe2000000000f */
[----:B------:R-:W-:Y:S01]  /*6af0*/  IADD3 R81, PT, PT, R81, 0x400, R0 ;  /* 0x0000040051517810 */ /* 0x000fe20007ffe000 */
[----:B------:R-:W-:Y:S01]  /*6b00*/  FMUL R19, R33, R19 ;  /* 0x0000001321137220 */ /* 0x000fe20000400000 */
[C---:B------:R-:W-:Y:S01]  /*6b10*/  FFMA R12, R35.reuse, R52, R12 ;  /* 0x00000034230c7223 */ /* 0x040fe2000000000c */
[C---:B------:R-:W-:Y:S01]  /*6b20*/  FFMA R13, R35.reuse, R53, R13 ;  /* 0x00000035230d7223 */ /* 0x040fe2000000000d */
[C---:B------:R-:W-:Y:S01]  /*6b30*/  FFMA R14, R35.reuse, R54, R14 ;  /* 0x00000036230e7223 */ /* 0x040fe2000000000e */
[----:B------:R1:W-:Y:S01]  /*6b40*/  STSM.16.M88.4 [R81], R8 ;  /* 0x0000000851007844 */ /* 0x0003e20000000200 */
[----:B------:R-:W-:Y:S01]  /*6b50*/  FFMA R15, R35, R55, R19 ;  /* 0x00000037230f7223 */ /* 0x000fe20000000013 */
[----:B------:R-:W-:Y:S05]  /*6b60*/  IADD3 R80, PT, PT, R80, R81, RZ ;  /* 0x0000005150507210 */ /* 0x000fea0007ffe0ff */
        /* <DEDUP_REMOVED lines=11> */
[----:B------:R-:W-:Y:S02]  /*6c20*/  UIADD3 UR5, UPT, UPT, UR41, 0x20, URZ ;  /* 0x0000002029057890 */ /* 0x000fe4000fffe0ff */
[----:B------:R-:W-:Y:S02]  /*6c30*/  UIADD3 UR4, UPT, UPT, UR10, 0x400, URZ ;  /* 0x000004000a047890 */ /* 0x000fe4000fffe0ff */
[----:B------:R-:W-:Y:S01]  /*6c40*/  UIADD3.X UR9, UPT, UPT, URZ, UR55, URZ, UP0, !UPT ;  /* 0x00000037ff097290 */ /* 0x000fe200087fe4ff */
[----:B------:R-:W-:Y:S01]  /*6c50*/  UMOV UR6, UR42 ;  /* 0x0000002a00067c82 */ /* 0x000fe20008000000 */
[----:B------:R-:W-:Y:S07]  /*6c60*/  UMOV UR7, UR36 ;  /* 0x0000002400077c82 */ /* 0x000fee0008000000 */
[----:B------:R2:W-:Y:S02]  /*6c70*/  UTMASTG.3D [UR4], [UR8] ;  /* 0x00000004080073b5 */ /* 0x0005e40008010000 */
[----:B--2---:R0:W-:Y:S02]  /*6c80*/  UTMACMDFLUSH ;  /* 0x00000000000079b7 */ /* 0x0041e40000000000 */
.L_x_108:
[----:B------:R-:W-:Y:S05]  /*6c90*/  BSYNC.RECONVERGENT B0 ;  /* 0x0000000000007941 */ /* 0x000fea0003800200 */
.L_x_107:
[----:B------:R-:W-:Y:S01]  /*6ca0*/  UIADD3 UR43, UPT, UPT, UR43, 0x1, URZ ;  /* 0x000000012b2b7890 */ /* 0x000fe2000fffe0ff */
[----:B------:R-:W-:Y:S03]  /*6cb0*/  BSSY.RECONVERGENT B0, `(.L_x_109) ;  /* 0x0000008000007945 */ /* 0x000fe60003800200 */
[----:B------:R-:W-:Y:S04]  /*6cc0*/  UISETP.NE.AND UP0, UPT, UR43, 0x3, UPT ;  /* 0x000000032b00788c */ /* 0x000fe8000bf05270 */
[----:B------:R-:W-:Y:S02]  /*6cd0*/  UISETP.EQ.XOR UP1, UPT, UR40, 0x3, !UP0 ;  /* 0x000000032800788c */ /* 0x000fe4000c722a70 */
[----:B------:R-:W-:Y:S02]  /*6ce0*/  USEL UR56, UR43, URZ, UP0 ;  /* 0x000000ff2b387287 */ /* 0x000fe40008000000 */
[----:B------:R-:W-:Y:S04]  /*6cf0*/  USEL UR4, URZ, 0x1, !UP1 ;  /* 0x00000001ff047887 */ /* 0x000fe8000c800000 */
[----:B------:R-:W-:Y:S01]  /*6d00*/  ULOP3.LUT UR51, UR51, UR4, URZ, 0x3c, !UPT ;  /* 0x0000000433337292 */ /* 0x000fe2000f8e3cff */
[----:B------:R-:W-:Y:S11]  /*6d10*/  @P0 BRA `(.L_x_110) ;  /* 0x0000000000040947 */ /* 0x000ff60003800000 */
[----:B------:R-:W-:Y:S04]  /*6d20*/  DEPBAR.LE SB0, 0x1 ;  /* 0x000080400000791a */ /* 0x000fe80000000000 */
.L_x_110:
[----:B------:R-:W-:Y:S05]  /*6d30*/  BSYNC.RECONVERGENT B0 ;  /* 0x0000000000007941 */ /* 0x000fea0003800200 */
.L_x_109:
[----:B------:R-:W-:Y:S01]  /*6d40*/  BAR.SYNC.DEFER_BLOCKING 0x1, 0x80 ;  /* 0x0042000000007b1d */ /* 0x000fe20000010000 */
[----:B------:R-:W-:Y:S01]  /*6d50*/  UISETP.NE.AND UP0, UPT, UR50, -0x2, UPT ;  /* 0xfffffffe3200788c */ /* 0x000fe2000bf05270 */
[----:B------:R-:W-:Y:S08]  /*6d60*/  IADD3 R31, PT, PT, R31, 0x1, RZ ;  /* 0x000000011f1f7810 */ /* 0x000ff00007ffe0ff */
[----:B------:R-:W-:Y:S05]  /*6d70*/  BRA.U !UP0, `(.L_x_111) ;  /* 0x0000000108287547 */ /* 0x000fea000b800000 */
[----:B------:R-:W-:Y:S01]  /*6d80*/  ISETP.NE.AND P0, PT, R79, RZ, PT ;  /* 0x000000ff4f00720c */ /* 0x000fe20003f05270 */
[----:B-1----:R-:W-:Y:S01]  /*6d90*/  IMAD.U32 R2, RZ, RZ, UR49 ;  /* 0x00000031ff027e24 */ /* 0x002fe2000f8e00ff */
[----:B------:R-:W-:Y:S01]  /*6da0*/  UIADD3 UR49, UPT, UPT, UR49, 0x1, URZ ;  /* 0x0000000131317890 */ /* 0x000fe2000fffe0ff */
[----:B------:R-:W-:Y:S03]  /*6db0*/  IMAD.U32 R0, RZ, RZ, UR37 ;  /* 0x00000025ff007e24 */ /* 0x000fe6000f8e00ff */
[----:B------:R-:W-:Y:S04]  /*6dc0*/  UISETP.NE.AND UP0, UPT, UR49, 0x3, UPT ;  /* 0x000000033100788c */ /* 0x000fe8000bf05270 */
[----:B------:R-:W-:Y:S03]  /*6dd0*/  USEL UR49, UR49, URZ, UP0 ;  /* 0x000000ff31317287 */ /* 0x000fe60008000000 */
[----:B------:R-:W-:Y:S05]  /*6de0*/  @P0 LEA R2, R2, UR48, 0x3 ;  /* 0x0000003002020c11 */ /* 0x000fea000f8e18ff */
[----:B------:R-:W-:Y:S05]  /*6df0*/  @P0 VIADD R2, R2, 0x78 ;  /* 0x0000007802020836 */ /* 0x000fea0000000000 */
[----:B------:R-:W-:Y:S04]  /*6e00*/  @P0 PRMT R0, R0, 0x654, R2 ;  /* 0x0000065400000816 */ /* 0x000fe80000000002 */
[----:B------:R2:W-:Y:S03]  /*6e10*/  @P0 SYNCS.ARRIVE.TRANS64.RED.A1T0 RZ, [R0+URZ], RZ ;  /* 0x000000ff00ff09a7 */ /* 0x0005e600081004ff */
.L_x_111:
[----:B------:R-:W-:Y:S01]  /*6e20*/  ISETP.NE.AND P2, PT, R76, RZ, PT ;  /* 0x000000ff4c00720c */ /* 0x000fe20003f45270 */
[----:B------:R-:W-:Y:S01]  /*6e30*/  UIADD3 UR50, UPT, UPT, UR50, 0x2, URZ ;  /* 0x0000000232327890 */ /* 0x000fe2000fffe0ff */
[----:B------:R-:W-:Y:S01]  /*6e40*/  ISETP.NE.AND P0, PT, R78, 0x2, PT ;  /* 0x000000024e00780c */ /* 0x000fe20003f05270 */
[----:B-1----:R-:W-:Y:S01]  /*6e50*/  IMAD.IADD R14, R29, 0x1, R62 ;  /* 0x000000011d0e7824 */ /* 0x002fe200078e023e */
[----:B------:R-:W-:Y:S01]  /*6e60*/  ISETP.NE.AND P1, PT, R31, 0x4, PT ;  /* 0x000000041f00780c */ /* 0x000fe20003f25270 */
[----:B------:R-:W-:Y:S01]  /*6e70*/  IMAD.IADD R15, R30, 0x1, R63 ;  /* 0x000000011e0f7824 */ /* 0x000fe200078e023f */
[----:B------:R-:W-:Y:S02]  /*6e80*/  SEL R2, RZ, 0x1, P0 ;  /* 0x00000001ff027807 */ /* 0x000fe40000000000 */
[----:B--2---:R-:W-:Y:S02]  /*6e90*/  SEL R0, RZ, 0x1, P1 ;  /* 0x00000001ff007807 */ /* 0x004fe40000800000 */
[----:B------:R-:W-:Y:S02]  /*6ea0*/  LOP3.LUT R71, R71, R2, RZ, 0x3c, !PT ;  /* 0x0000000247477212 */ /* 0x000fe400078e3cff */
[----:B------:R-:W-:Y:S02]  /*6eb0*/  LOP3.LUT R72, R72, R0, RZ, 0x3c, !PT ;  /* 0x0000000048487212 */ /* 0x000fe400078e3cff */
[----:B------:R-:W-:Y:S02]  /*6ec0*/  @P2 R2UR UR36, R70 ;  /* 0x00000000462422ca */ /* 0x000fe400000e0000 */
[----:B------:R-:W-:Y:S02]  /*6ed0*/  SEL R78, R78, RZ, P0 ;  /* 0x000000ff4e4e7207 */ /* 0x000fe40000000000 */
[----:B------:R-:W-:Y:S01]  /*6ee0*/  SEL R31, R31, RZ, P1 ;  /* 0x000000ff1f1f7207 */ /* 0x000fe20000800000 */
[----:B------:R-:W-:Y:S10]  /*6ef0*/  @P2 BRA `(.L_x_112) ;  /* 0xffffffe000342947 */ /* 0x000ff4000383ffff */
[----:B------:R-:W-:-:S09]  /*6f00*/  UISETP.NE.AND UP0, UPT, UR53, URZ, UPT ;  /* 0x000000ff3500728c */ /* 0x000fd2000bf05270 */
[----:B------:R-:W-:Y:S05]  /*6f10*/  BRA.U !UP0, `(.L_x_113) ;  /* 0x0000000108487547 */ /* 0x000fea000b800000 */
[----:B------:R-:W1:Y:S02]  /*6f20*/  LDCU.64 UR4, c[0x0][0x890] ;  /* 0x00011200ff0477ac */ /* 0x000e640008000a00 */
[----:B-1----:R-:W-:-:S04]  /*6f30*/  UISETP.NE.U32.AND UP0, UPT, UR4, URZ, UPT ;  /* 0x000000ff0400728c */ /* 0x002fc8000bf05070 */
[----:B------:R-:W-:-:S09]  /*6f40*/  UISETP.NE.AND.EX UP0, UPT, UR5, URZ, UPT, UP0 ;  /* 0x000000ff0500728c */ /* 0x000fd2000bf05300 */
[----:B------:R-:W-:Y:S05]  /*6f50*/  BRA.U UP0, `(.L_x_114) ;  /* 0x00000001000c7547 */ /* 0x000fea000b800000 */
[----:B------:R-:W-:-:S13]  /*6f60*/  FSETP.NEU.AND P0, PT, R35, RZ, PT ;  /* 0x000000ff2300720b */ /* 0x000fda0003f0d000 */
[----:B------:R-:W-:Y:S05]  /*6f70*/  @!P0 EXIT ;  /* 0x000000000000894d */ /* 0x000fea0003800000 */
[----:B------:R-:W-:Y:S05]  /*6f80*/  BRA `(.L_x_113) ;  /* 0x00000000002c7947 */ /* 0x000fea0003800000 */
.L_x_114:
[----:B------:R-:W-:Y:S01]  /*6f90*/  ISETP.NE.AND P0, PT, R77, RZ, PT ;  /* 0x000000ff4d00720c */ /* 0x000fe20003f05270 */
[----:B------:R-:W-:-:S12]  /*6fa0*/  BSSY.RECONVERGENT B0, `(.L_x_113) ;  /* 0x0000009000007945 */ /* 0x000fd80003800200 */
[----:B------:R-:W-:Y:S05]  /*6fb0*/  @P0 BRA `(.L_x_115) ;  /* 0x0000000000140947 */ /* 0x000fea0003800000 */
[----:B------:R-:W1:Y:S02]  /*6fc0*/  LDCU.64 UR4, c[0x0][0x888] ;  /* 0x00011100ff0477ac */ /* 0x000e640008000a00 */
[----:B-1----:R-:W-:-:S04]  /*6fd0*/  ISETP.NE.U32.AND P0, PT, RZ, UR4, PT ;  /* 0x00000004ff007c0c */ /* 0x002fc8000bf05070 */
[----:B------:R-:W-:-:S13]  /*6fe0*/  ISETP.NE.AND.EX P0, PT, RZ, UR5, PT, P0 ;  /* 0x00000005ff007c0c */ /* 0x000fda000bf05300 */
[----:B------:R-:W-:Y:S05]  /*6ff0*/  @!P0 EXIT ;  /* 0x000000000000894d */ /* 0x000fea0003800000 */
[----:B------:R-:W-:Y:S05]  /*7000*/  BRA `(.L_x_116) ;  /* 0x0000000000087947 */ /* 0x000fea0003800000 */
.L_x_115:
[----:B------:R-:W-:-:S13]  /*7010*/  FSETP.NEU.AND P0, PT, R35, RZ, PT ;  /* 0x000000ff2300720b */ /* 0x000fda0003f0d000 */
[----:B------:R-:W-:Y:S05]  /*7020*/  @!P0 EXIT ;  /* 0x000000000000894d */ /* 0x000fea0003800000 */
.L_x_116:
[----:B------:R-:W-:Y:S05]  /*7030*/  BSYNC.RECONVERGENT B0 ;  /* 0x0000000000007941 */ /* 0x000fea0003800200 */
.L_x_113:
[----:B------:R-:W-:Y:S01]  /*7040*/  ULEA UR4, UR49, UR48, 0x3 ;  /* 0x0000003031047291 */ /* 0x000fe2000f8e18ff */
[----:B------:R-:W-:-:S04]  /*7050*/  DEPBAR.LE SB0, 0x0 ;  /* 0x000080000000791a */ /* 0x000fc80000000000 */
[----:B------:R-:W-:-:S04]  /*7060*/  UIADD3 UR4, UPT, UPT, UR4, 0x78, URZ ;  /* 0x0000007804047890 */ /* 0x000fc8000fffe0ff */
[----:B------:R-:W-:-:S09]  /*7070*/  UPRMT UR4, UR37, 0x654, UR4 ;  /* 0x0000065425047896 */ /* 0x000fd20008000004 */
[----:B------:R-:W-:Y:S01]  /*7080*/  SYNCS.ARRIVE.TRANS64.RED.A1T0 RZ, [UR4], RZ ;  /* 0x000000ffffff79a7 */ /* 0x000fe20008100404 */
[----:B------:R-:W-:Y:S05]  /*7090*/  EXIT ;  /* 0x000000000000794d */ /* 0x000fea0003800000 */
.L_x_19:
[----:B--2---:R2:W1:Y:S02]  /*70a0*/  SYNCS.PHASECHK.TRANS64.TRYWAIT P0, [R2+URZ+0x110], R3 ;  /* 0x00011003020075a7 */ /* 0x00446400080011ff */
[----:B-1----:R-:W-:Y:S05]  /*70b0*/  @!P0 NANOSLEEP.SYNCS 0x989680 ;  /* 0x009896800000895d */ /* 0x002fea0003900000 */
[----:B------:R-:W1:Y:S02]  /*70c0*/  @!P0 SYNCS.PHASECHK.TRANS64 P0, [R2+URZ+0x110], R3 ;  /* 0x00011003020085a7 */ /* 0x000e6400080010ff */
[----:B-1----:R-:W-:Y:S05]  /*70d0*/  @!P0 BRA `(.L_x_19) ;  /* 0xfffffffc00f08947 */ /* 0x002fea000383ffff */
[----:B------:R-:W-:Y:S05]  /*70e0*/  BRA `(.L_x_117) ;  /* 0xffffffa400447947 */ /* 0x000fea000383ffff */
.L_x_22:
[----:B-1----:R-:W-:-:S07]  /*70f0*/  MOV R2, UR33 ;  /* 0x0000002100027c02 */ /* 0x002fce0008000f00 */
.L_x_118:
[----:B-1----:R1:W2:Y:S02]  /*7100*/  SYNCS.PHASECHK.TRANS64.TRYWAIT P0, [R2+URZ+0x30], R4 ;  /* 0x00003004020075a7 */ /* 0x0022a400080011ff */
[----:B--2---:R-:W-:Y:S05]  /*7110*/  @!P0 NANOSLEEP.SYNCS 0x989680 ;  /* 0x009896800000895d */ /* 0x004fea0003900000 */
[----:B------:R-:W2:Y:S02]  /*7120*/  @!P0 SYNCS.PHASECHK.TRANS64 P0, [R2+URZ+0x30], R4 ;  /* 0x00003004020085a7 */ /* 0x000ea400080010ff */
[----:B--2---:R-:W-:Y:S05]  /*7130*/  @!P0 BRA `(.L_x_118) ;  /* 0xfffffffc00f08947 */ /* 0x004fea000383ffff */
[----:B------:R-:W-:Y:S05]  /*7140*/  BRA `(.L_x_21) ;  /* 0xffffffa400947947 */ /* 0x000fea000383ffff */
.L_x_28:
[----:B-1----:R-:W-:-:S07]  /*7150*/  MOV R2, UR33 ;  /* 0x0000002100027c02 */ /* 0x002fce0008000f00 */
.L_x_119:
[----:B-1----:R1:W2:Y:S02]  /*7160*/  SYNCS.PHASECHK.TRANS64.TRYWAIT P0, [R2+URZ+0x30], R4 ;  /* 0x00003004020075a7 */ /* 0x0022a400080011ff */
[----:B--2---:R-:W-:Y:S05]  /*7170*/  @!P0 NANOSLEEP.SYNCS 0x989680 ;  /* 0x009896800000895d */ /* 0x004fea0003900000 */
[----:B------:R-:W2:Y:S02]  /*7180*/  @!P0 SYNCS.PHASECHK.TRANS64 P0, [R2+URZ+0x30], R4 ;  /* 0x00003004020085a7 */ /* 0x000ea400080010ff */
[----:B--2---:R-:W-:Y:S05]  /*7190*/  @!P0 BRA `(.L_x_119) ;  /* 0xfffffffc00f08947 */ /* 0x004fea000383ffff */
[----:B------:R-:W-:Y:S05]  /*71a0*/  BRA `(.L_x_27) ;  /* 0xffffffa800687947 */ /* 0x000fea000383ffff */
.L_x_32:
[----:B-1----:R1:W2:Y:S02]  /*71b0*/  SYNCS.PHASECHK.TRANS64.TRYWAIT P0, [R2+URZ+0xa0], R3 ;  /* 0x0000a003020075a7 */ /* 0x0022a400080011ff */
[----:B--2---:R-:W-:Y:S05]  /*71c0*/  @!P0 NANOSLEEP.SYNCS 0x989680 ;  /* 0x009896800000895d */ /* 0x004fea0003900000 */
[----:B------:R-:W2:Y:S02]  /*71d0*/  @!P0 SYNCS.PHASECHK.TRANS64 P0, [R2+URZ+0xa0], R3 ;  /* 0x0000a003020085a7 */ /* 0x000ea400080010ff */
[----:B--2---:R-:W-:Y:S05]  /*71e0*/  @!P0 BRA `(.L_x_32) ;  /* 0xfffffffc00f08947 */ /* 0x004fea000383ffff */
[----:B------:R-:W-:Y:S05]  /*71f0*/  BRA `(.L_x_120) ;  /* 0xffffffac001c7947 */ /* 0x000fea000383ffff */
.L_x_36:
[----:B----4-:R-:W-:-:S07]  /*7200*/  MOV R0, UR5 ;  /* 0x0000000500007c02 */ /* 0x010fce0008000f00 */
.L_x_121:
[----:B-1----:R1:W2:Y:S02]  /*7210*/  SYNCS.PHASECHK.TRANS64.TRYWAIT P0, [R0+URZ], R2 ;  /* 0x00000002000075a7 */ /* 0x0022a400080011ff */
[----:B--2---:R-:W-:Y:S05]  /*7220*/  @!P0 NANOSLEEP.SYNCS 0x989680 ;  /* 0x009896800000895d */ /* 0x004fea0003900000 */
[----:B------:R-:W2:Y:S02]  /*7230*/  @!P0 SYNCS.PHASECHK.TRANS64 P0, [R0+URZ], R2 ;  /* 0x00000002000085a7 */ /* 0x000ea400080010ff */
[----:B--2---:R-:W-:Y:S05]  /*7240*/  @!P0 BRA `(.L_x_121) ;  /* 0xfffffffc00f08947 */ /* 0x004fea000383ffff */
[----:B------:R-:W-:Y:S05]  /*7250*/  BRA `(.L_x_122) ;  /* 0xffffffb0008c7947 */ /* 0x000fea000383ffff */
.L_x_37:
[----:B----4-:R-:W-:-:S07]  /*7260*/  MOV R0, UR5 ;  /* 0x0000000500007c02 */ /* 0x010fce0008000f00 */
.L_x_123:
[----:B-1----:R1:W2:Y:S02]  /*7270*/  SYNCS.PHASECHK.TRANS64.TRYWAIT P0, [R0+URZ], R3 ;  /* 0x00000003000075a7 */ /* 0x0022a400080011ff */
[----:B--2---:R-:W-:Y:S05]  /*7280*/  @!P0 NANOSLEEP.SYNCS 0x989680 ;  /* 0x009896800000895d */ /* 0x004fea0003900000 */
[----:B------:R-:W2:Y:S02]  /*7290*/  @!P0 SYNCS.PHASECHK.TRANS64 P0, [R0+URZ], R3 ;  /* 0x00000003000085a7 */ /* 0x000ea400080010ff */
[----:B--2---:R-:W-:Y:S05]  /*72a0*/  @!P0 BRA `(.L_x_123) ;  /* 0xfffffffc00f08947 */ /* 0x004fea000383ffff */
[----:B------:R-:W-:Y:S05]  /*72b0*/  BRA `(.L_x_124) ;  /* 0xffffffb000987947 */ /* 0x000fea000383ffff */
.L_x_38:
[----:B----4-:R-:W-:-:S07]  /*72c0*/  MOV R0, UR5 ;  /* 0x0000000500007c02 */ /* 0x010fce0008000f00 */
.L_x_125:
[----:B-1----:R1:W2:Y:S02]  /*72d0*/  SYNCS.PHASECHK.TRANS64.TRYWAIT P0, [R0+URZ], R3 ;  /* 0x00000003000075a7 */ /* 0x0022a400080011ff */
[----:B--2---:R-:W-:Y:S05]  /*72e0*/  @!P0 NANOSLEEP.SYNCS 0x989680 ;  /* 0x009896800000895d */ /* 0x004fea0003900000 */
[----:B------:R-:W2:Y:S02]  /*72f0*/  @!P0 SYNCS.PHASECHK.TRANS64 P0, [R0+URZ], R3 ;  /* 0x00000003000085a7 */ /* 0x000ea400080010ff */
[----:B--2---:R-:W-:Y:S05]  /*7300*/  @!P0 BRA `(.L_x_125) ;  /* 0xfffffffc00f08947 */ /* 0x004fea000383ffff */
[----:B------:R-:W-:Y:S05]  /*7310*/  BRA `(.L_x_126) ;  /* 0xffffffb000a47947 */ /* 0x000fea000383ffff */
.L_x_39:
[----:B----4-:R-:W-:-:S07]  /*7320*/  MOV R0, UR5 ;  /* 0x0000000500007c02 */ /* 0x010fce0008000f00 */
.L_x_127:
[----:B-1----:R1:W2:Y:S02]  /*7330*/  SYNCS.PHASECHK.TRANS64.TRYWAIT P0, [R0+URZ], R3 ;  /* 0x00000003000075a7 */ /* 0x0022a400080011ff */
[----:B--2---:R-:W-:Y:S05]  /*7340*/  @!P0 NANOSLEEP.SYNCS 0x989680 ;  /* 0x009896800000895d */ /* 0x004fea0003900000 */
[----:B------:R-:W2:Y:S02]  /*7350*/  @!P0 SYNCS.PHASECHK.TRANS64 P0, [R0+URZ], R3 ;  /* 0x00000003000085a7 */ /* 0x000ea400080010ff */
[----:B--2---:R-:W-:Y:S05]  /*7360*/  @!P0 BRA `(.L_x_127) ;  /* 0xfffffffc00f08947 */ /* 0x004fea000383ffff */
[----:B------:R-:W-:Y:S05]  /*7370*/  BRA `(.L_x_128) ;  /* 0xffffffb000b07947 */ /* 0x000fea000383ffff */
.L_x_40:
[----:B----4-:R-:W-:-:S07]  /*7380*/  MOV R0, UR5 ;  /* 0x0000000500007c02 */ /* 0x010fce0008000f00 */
.L_x_129:
[----:B-1----:R1:W2:Y:S02]  /*7390*/  SYNCS.PHASECHK.TRANS64.TRYWAIT P0, [R0+URZ], R3 ;  /* 0x00000003000075a7 */ /* 0x0022a400080011ff */
[----:B--2---:R-:W-:Y:S05]  /*73a0*/  @!P0 NANOSLEEP.SYNCS 0x989680 ;  /* 0x009896800000895d */ /* 0x004fea0003900000 */
[----:B------:R-:W2:Y:S02]  /*73b0*/  @!P0 SYNCS.PHASECHK.TRANS64 P0, [R0+URZ], R3 ;  /* 0x00000003000085a7 */ /* 0x000ea400080010ff */
[----:B--2---:R-:W-:Y:S05]  /*73c0*/  @!P0 BRA `(.L_x_129) ;  /* 0xfffffffc00f08947 */ /* 0x004fea000383ffff */
[----:B------:R-:W-:Y:S05]  /*73d0*/  BRA `(.L_x_130) ;  /* 0xffffffb000bc7947 */ /* 0x000fea000383ffff */
.L_x_43:
[----:B-1----:R1:W2:Y:S02]  /*73e0*/  SYNCS.PHASECHK.TRANS64.TRYWAIT P0, [R0+URZ+0x100], R4 ;  /* 0x00010004000075a7 */ /* 0x0022a400080011ff */
[----:B--2---:R-:W-:Y:S05]  /*73f0*/  @!P0 NANOSLEEP.SYNCS 0x989680 ;  /* 0x009896800000895d */ /* 0x004fea0003900000 */
[----:B------:R-:W2:Y:S02]  /*7400*/  @!P0 SYNCS.PHASECHK.TRANS64 P0, [R0+URZ+0x100], R4 ;  /* 0x00010004000085a7 */ /* 0x000ea400080010ff */
[----:B--2---:R-:W-:Y:S05]  /*7410*/  @!P0 BRA `(.L_x_43) ;  /* 0xfffffffc00f08947 */ /* 0x004fea000383ffff */
[----:B------:R-:W-:Y:S05]  /*7420*/  BRA `(.L_x_131) ;  /* 0xffffffb400187947 */ /* 0x000fea000383ffff */
.L_x_44:
[----:B------:R-:W-:-:S07]  /*7430*/  MOV R0, UR5 ;  /* 0x0000000500007c02 */ /* 0x000fce0008000f00 */
.L_x_132:
[----:B-1----:R1:W2:Y:S02]  /*7440*/  SYNCS.PHASECHK.TRANS64.TRYWAIT P0, [R0+URZ+0xb0], R5 ;  /* 0x0000b005000075a7 */ /* 0x0022a400080011ff */
[----:B--2---:R-:W-:Y:S05]  /*7450*/  @!P0 NANOSLEEP.SYNCS 0x989680 ;  /* 0x009896800000895d */ /* 0x004fea0003900000 */
[----:B------:R-:W2:Y:S02]  /*7460*/  @!P0 SYNCS.PHASECHK.TRANS64 P0, [R0+URZ+0xb0], R5 ;  /* 0x0000b005000085a7 */ /* 0x000ea400080010ff */
[----:B--2---:R-:W-:Y:S05]  /*7470*/  @!P0 BRA `(.L_x_132) ;  /* 0xfffffffc00f08947 */ /* 0x004fea000383ffff */
[----:B------:R-:W-:Y:S05]  /*7480*/  BRA `(.L_x_133) ;  /* 0xffffffb400287947 */ /* 0x000fea000383ffff */
.L_x_45:
[----:B-1----:R1:W2:Y:S02]  /*7490*/  SYNCS.PHASECHK.TRANS64.TRYWAIT P1, [R0+URZ+0xa0], R4 ;  /* 0x0000a004000075a7 */ /* 0x0022a400080211ff */
[----:B--2---:R-:W-:Y:S05]  /*74a0*/  @!P1 NANOSLEEP.SYNCS 0x989680 ;  /* 0x009896800000995d */ /* 0x004fea0003900000 */
[----:B------:R-:W2:Y:S02]  /*74b0*/  @!P1 SYNCS.PHASECHK.TRANS64 P1, [R0+URZ+0xa0], R4 ;  /* 0x0000a004000095a7 */ /* 0x000ea400080210ff */
[----:B--2---:R-:W-:Y:S05]  /*74c0*/  @!P1 BRA `(.L_x_45) ;  /* 0xfffffffc00f09947 */ /* 0x004fea000383ffff */
[----:B------:R-:W-:Y:S05]  /*74d0*/  BRA `(.L_x_134) ;  /* 0xffffffb400587947 */ /* 0x000fea000383ffff */
.L_x_48:
[----:B------:R-:W-:-:S07]  /*74e0*/  MOV R0, UR5 ;  /* 0x0000000500007c02 */ /* 0x000fce0008000f00 */
.L_x_135:
[----:B-1----:R1:W2:Y:S02]  /*74f0*/  SYNCS.PHASECHK.TRANS64.TRYWAIT P0, [R0+URZ+0xb0], R2 ;  /* 0x0000b002000075a7 */ /* 0x0022a400080011ff */
[----:B--2---:R-:W-:Y:S05]  /*7500*/  @!P0 NANOSLEEP.SYNCS 0x989680 ;  /* 0x009896800000895d */ /* 0x004fea0003900000 */
[----:B------:R-:W2:Y:S02]  /*7510*/  @!P0 SYNCS.PHASECHK.TRANS64 P0, [R0+URZ+0xb0], R2 ;  /* 0x0000b002000085a7 */ /* 0x000ea400080010ff */
[----:B--2---:R-:W-:Y:S05]  /*7520*/  @!P0 BRA `(.L_x_135) ;  /* 0xfffffffc00f08947 */ /* 0x004fea000383ffff */
[----:B------:R-:W-:Y:S05]  /*7530*/  BRA `(.L_x_47) ;  /* 0xffffffb400ac7947 */ /* 0x000fea000383ffff */
.L_x_55:
[----:B-1----:R1:W2:Y:S02]  /*7540*/  SYNCS.PHASECHK.TRANS64.TRYWAIT P1, [R0+URZ+0xa0], R2 ;  /* 0x0000a002000075a7 */ /* 0x0022a400080211ff */
[----:B--2---:R-:W-:Y:S05]  /*7550*/  @!P1 NANOSLEEP.SYNCS 0x989680 ;  /* 0x009896800000995d */ /* 0x004fea0003900000 */
[----:B------:R-:W2:Y:S02]  /*7560*/  @!P1 SYNCS.PHASECHK.TRANS64 P1, [R0+URZ+0xa0], R2 ;  /* 0x0000a002000095a7 */ /* 0x000ea400080210ff */
[----:B--2---:R-:W-:Y:S05]  /*7570*/  @!P1 BRA `(.L_x_55) ;  /* 0xfffffffc00f09947 */ /* 0x004fea000383ffff */
[----:B------:R-:W-:Y:S05]  /*7580*/  BRA `(.L_x_136) ;  /* 0xffffffbc003c7947 */ /* 0x000fea000383ffff */
.L_x_56:
[----:B------:R-:W-:-:S07]  /*7590*/  MOV R2, UR6 ;  /* 0x0000000600027c02 */ /* 0x000fce0008000f00 */
.L_x_137:
[----:B-1----:R1:W2:Y:S02]  /*75a0*/  SYNCS.PHASECHK.TRANS64.TRYWAIT P0, [R2+URZ+0xe0], R0 ;  /* 0x0000e000020075a7 */ /* 0x0022a400080011ff */
[----:B--2---:R-:W-:Y:S05]  /*75b0*/  @!P0 NANOSLEEP.SYNCS 0x989680 ;  /* 0x009896800000895d */ /* 0x004fea0003900000 */
[----:B------:R-:W2:Y:S02]  /*75c0*/  @!P0 SYNCS.PHASECHK.TRANS64 P0, [R2+URZ+0xe0], R0 ;  /* 0x0000e000020085a7 */ /* 0x000ea400080010ff */
[----:B--2---:R-:W-:Y:S05]  /*75d0*/  @!P0 BRA `(.L_x_137) ;  /* 0xfffffffc00f08947 */ /* 0x004fea000383ffff */
[----:B------:R-:W-:Y:S05]  /*75e0*/  BRA `(.L_x_138) ;  /* 0xffffffbc008c7947 */ /* 0x000fea000383ffff */
.L_x_59:
[----:B------:R-:W-:Y:S07]  /*75f0*/  MOV R0, UR11 ;  /* 0x0000000b00007c02 */ /* 0x000fee0008000f00 */
.L_x_139:
[----:B-1----:R1:W2:Y:S02]  /*7600*/  SYNCS.PHASECHK.TRANS64.TRYWAIT P0, [R0+URZ], R2 ;  /* 0x00000002000075a7 */ /* 0x0022a400080011ff */
[----:B--2---:R-:W-:Y:S05]  /*7610*/  @!P0 NANOSLEEP.SYNCS 0x989680 ;  /* 0x009896800000895d */ /* 0x004fea0003900000 */
[----:B------:R-:W2:Y:S02]  /*7620*/  @!P0 SYNCS.PHASECHK.TRANS64 P0, [R0+URZ], R2 ;  /* 0x00000002000085a7 */ /* 0x000ea400080010ff */
[----:B--2---:R-:W-:Y:S05]  /*7630*/  @!P0 BRA `(.L_x_139) ;  /* 0xfffffffc00f08947 */ /* 0x004fea000383ffff */
[----:B------:R-:W-:Y:S05]  /*7640*/  BRA `(.L_x_58) ;  /* 0xffffffbc00a87947 */ /* 0x000fea000383ffff */
.L_x_62:
[----:B------:R-:W-:-:S07]  /*7650*/  MOV R0, UR6 ;  /* 0x0000000600007c02 */ /* 0x000fce0008000f00 */
.L_x_140:
[----:B--2---:R2:W4:Y:S02]  /*7660*/  SYNCS.PHASECHK.TRANS64.TRYWAIT P0, [R0+URZ], R2 ;  /* 0x00000002000075a7 */ /* 0x00452400080011ff */
[----:B----4-:R-:W-:Y:S05]  /*7670*/  @!P0 NANOSLEEP.SYNCS 0x989680 ;  /* 0x009896800000895d */ /* 0x010fea0003900000 */
[----:B------:R-:W4:Y:S02]  /*7680*/  @!P0 SYNCS.PHASECHK.TRANS64 P0, [R0+URZ], R2 ;  /* 0x00000002000085a7 */ /* 0x000f2400080010ff */
[----:B----4-:R-:W-:Y:S05]  /*7690*/  @!P0 BRA `(.L_x_140) ;  /* 0xfffffffc00f08947 */ /* 0x010fea000383ffff */
[----:B------:R-:W-:Y:S05]  /*76a0*/  BRA `(.L_x_141) ;  /* 0xffffffc000d47947 */ /* 0x000fea000383ffff */
.L_x_63:
[----:B------:R-:W-:-:S07]  /*76b0*/  MOV R0, UR6 ;  /* 0x0000000600007c02 */ /* 0x000fce0008000f00 */
.L_x_142:
[----:B-1----:R1:W2:Y:S02]  /*76c0*/  SYNCS.PHASECHK.TRANS64.TRYWAIT P0, [R0+URZ], R3 ;  /* 0x00000003000075a7 */ /* 0x0022a400080011ff */
[----:B--2---:R-:W-:Y:S05]  /*76d0*/  @!P0 NANOSLEEP.SYNCS 0x989680 ;  /* 0x009896800000895d */ /* 0x004fea0003900000 */
[----:B------:R-:W2:Y:S02]  /*76e0*/  @!P0 SYNCS.PHASECHK.TRANS64 P0, [R0+URZ], R3 ;  /* 0x00000003000085a7 */ /* 0x000ea400080010ff */
[----:B--2---:R-:W-:Y:S05]  /*76f0*/  @!P0 BRA `(.L_x_142) ;  /* 0xfffffffc00f08947 */ /* 0x004fea000383ffff */
[----:B------:R-:W-:Y:S05]  /*7700*/  BRA `(.L_x_143) ;  /* 0xffffffc000e07947 */ /* 0x000fea000383ffff */
.L_x_64:
[----:B------:R-:W-:-:S07]  /*7710*/  MOV R0, UR6 ;  /* 0x0000000600007c02 */ /* 0x000fce0008000f00 */
.L_x_144:
[----:B-1----:R1:W2:Y:S02]  /*7720*/  SYNCS.PHASECHK.TRANS64.TRYWAIT P0, [R0+URZ], R3 ;  /* 0x00000003000075a7 */ /* 0x0022a400080011ff */
[----:B--2---:R-:W-:Y:S05]  /*7730*/  @!P0 NANOSLEEP.SYNCS 0x989680 ;  /* 0x009896800000895d */ /* 0x004fea0003900000 */
[----:B------:R-:W2:Y:S02]  /*7740*/  @!P0 SYNCS.PHASECHK.TRANS64 P0, [R0+URZ], R3 ;  /* 0x00000003000085a7 */ /* 0x000ea400080010ff */
[----:B--2---:R-:W-:Y:S05]  /*7750*/  @!P0 BRA `(.L_x_144) ;  /* 0xfffffffc00f08947 */ /* 0x004fea000383ffff */
[----:B------:R-:W-:Y:S05]  /*7760*/  BRA `(.L_x_145) ;  /* 0xffffffc000ec7947 */ /* 0x000fea000383ffff */
.L_x_65:
[----:B-1----:R-:W-:-:S07]  /*7770*/  MOV R0, UR7 ;  /* 0x0000000700007c02 */ /* 0x002fce0008000f00 */
.L_x_146:
[----:B-1----:R1:W2:Y:S02]  /*7780*/  SYNCS.PHASECHK.TRANS64.TRYWAIT P0, [R0+URZ], R2 ;  /* 0x00000002000075a7 */ /* 0x0022a400080011ff */
[----:B--2---:R-:W-:Y:S05]  /*7790*/  @!P0 NANOSLEEP.SYNCS 0x989680 ;  /* 0x009896800000895d */ /* 0x004fea0003900000 */
[----:B------:R-:W2:Y:S02]  /*77a0*/  @!P0 SYNCS.PHASECHK.TRANS64 P0, [R0+URZ], R2 ;  /* 0x00000002000085a7 */ /* 0x000ea400080010ff */
[----:B--2---:R-:W-:Y:S05]  /*77b0*/  @!P0 BRA `(.L_x_146) ;  /* 0xfffffffc00f08947 */ /* 0x004fea000383ffff */
[----:B------:R-:W-:Y:S05]  /*77c0*/  BRA `(.L_x_147) ;  /* 0xffffffc000f87947 */ /* 0x000fea000383ffff */
.L_x_70:
[----:B--2---:R2:W3:Y:S02]  /*77d0*/  SYNCS.PHASECHK.TRANS64.TRYWAIT P0, [R0+URZ+0xa0], R2 ;  /* 0x0000a002000075a7 */ /* 0x0044e400080011ff */
[----:B---3--:R-:W-:Y:S05]  /*77e0*/  @!P0 NANOSLEEP.SYNCS 0x989680 ;  /* 0x009896800000895d */ /* 0x008fea0003900000 */
[----:B------:R-:W3:Y:S02]  /*77f0*/  @!P0 SYNCS.PHASECHK.TRANS64 P0, [R0+URZ+0xa0], R2 ;  /* 0x0000a002000085a7 */ /* 0x000ee400080010ff */
[----:B---3--:R-:W-:Y:S05]  /*7800*/  @!P0 BRA `(.L_x_70) ;  /* 0xfffffffc00f08947 */ /* 0x008fea000383ffff */
[----:B------:R-:W-:Y:S05]  /*7810*/  BRA `(.L_x_148) ;  /* 0xffffffc400f07947 */ /* 0x000fea000383ffff */
.L_x_73:
[----:B------:R-:W-:Y:S07]  /*7820*/  MOV R0, UR7 ;  /* 0x0000000700007c02 */ /* 0x000fee0008000f00 */
.L_x_149:
[----:B--2---:R2:W3:Y:S02]  /*7830*/  SYNCS.PHASECHK.TRANS64.TRYWAIT P0, [R0+URZ+0x98], R2 ;  /* 0x00009802000075a7 */ /* 0x0044e400080011ff */
[----:B---3--:R-:W-:Y:S05]  /*7840*/  @!P0 NANOSLEEP.SYNCS 0x989680 ;  /* 0x009896800000895d */ /* 0x008fea0003900000 */
[----:B------:R-:W3:Y:S02]  /*7850*/  @!P0 SYNCS.PHASECHK.TRANS64 P0, [R0+URZ+0x98], R2 ;  /* 0x00009802000085a7 */ /* 0x000ee400080010ff */
[----:B---3--:R-:W-:Y:S05]  /*7860*/  @!P0 BRA `(.L_x_149) ;  /* 0xfffffffc00f08947 */ /* 0x008fea000383ffff */
[----:B------:R-:W-:Y:S05]  /*7870*/  BRA `(.L_x_72) ;  /* 0xffffffc800d07947 */ /* 0x000fea000383ffff */
.L_x_76:
[----:B------:R-:W-:Y:S07]  /*7880*/  MOV R0, UR15 ;  /* 0x0000000f00007c02 */ /* 0x000fee0008000f00 */
.L_x_150:
[----:B-1----:R1:W2:Y:S02]  /*7890*/  SYNCS.PHASECHK.TRANS64.TRYWAIT P0, [R0+URZ+0x78], R9 ;  /* 0x00007809000075a7 */ /* 0x0022a400080011ff */
[----:B--2---:R-:W-:Y:S05]  /*78a0*/  @!P0 NANOSLEEP.SYNCS 0x989680 ;  /* 0x009896800000895d */ /* 0x004fea0003900000 */
[----:B------:R-:W2:Y:S02]  /*78b0*/  @!P0 SYNCS.PHASECHK.TRANS64 P0, [R0+URZ+0x78], R9 ;  /* 0x00007809000085a7 */ /* 0x000ea400080010ff */
[----:B--2---:R-:W-:Y:S05]  /*78c0*/  @!P0 BRA `(.L_x_150) ;  /* 0xfffffffc00f08947 */ /* 0x004fea000383ffff */
[----:B------:R-:W-:Y:S05]  /*78d0*/  BRA `(.L_x_151) ;  /* 0xffffffcc00487947 */ /* 0x000fea000383ffff */
.L_x_77:
[----:B------:R-:W-:Y:S07]  /*78e0*/  MOV R0, UR13 ;  /* 0x0000000d00007c02 */ /* 0x000fee0008000f00 */
.L_x_152:
[----:B-1----:R1:W2:Y:S02]  /*78f0*/  SYNCS.PHASECHK.TRANS64.TRYWAIT P0, [R0+URZ+0x78], R14 ;  /* 0x0000780e000075a7 */ /* 0x0022a400080011ff */
[----:B--2---:R-:W-:Y:S05]  /*7900*/  @!P0 NANOSLEEP.SYNCS 0x989680 ;  /* 0x009896800000895d */ /* 0x004fea0003900000 */
[----:B------:R-:W2:Y:S02]  /*7910*/  @!P0 SYNCS.PHASECHK.TRANS64 P0, [R0+URZ+0x78], R14 ;  /* 0x0000780e000085a7 */ /* 0x000ea400080010ff */
[----:B--2---:R-:W-:Y:S05]  /*7920*/  @!P0 BRA `(.L_x_152) ;  /* 0xfffffffc00f08947 */ /* 0x004fea000383ffff */
[----:B------:R-:W-:Y:S05]  /*7930*/  BRA `(.L_x_153) ;  /* 0xffffffcc00e87947 */ /* 0x000fea000383ffff */
.L_x_79:
[----:B------:R-:W-:-:S07]  /*7940*/  MOV R0, UR4 ;  /* 0x0000000400007c02 */ /* 0x000fce0008000f00 */
.L_x_154:
[----:B-1----:R1:W3:Y:S02]  /*7950*/  SYNCS.PHASECHK.TRANS64.TRYWAIT P0, [R0+URZ], R2 ;  /* 0x00000002000075a7 */ /* 0x0022e400080011ff */
[----:B---3--:R-:W-:Y:S05]  /*7960*/  @!P0 NANOSLEEP.SYNCS 0x989680 ;  /* 0x009896800000895d */ /* 0x008fea0003900000 */
[----:B------:R-:W3:Y:S02]  /*7970*/  @!P0 SYNCS.PHASECHK.TRANS64 P0, [R0+URZ], R2 ;  /* 0x00000002000085a7 */ /* 0x000ee400080010ff */
[----:B---3--:R-:W-:Y:S05]  /*7980*/  @!P0 BRA `(.L_x_154) ;  /* 0xfffffffc00f08947 */ /* 0x008fea000383ffff */
[----:B------:R-:W-:Y:S05]  /*7990*/  BRA `(.L_x_155) ;  /* 0xffffffd000747947 */ /* 0x000fea000383ffff */
.L_x_80:
[----:B------:R-:W-:-:S07]  /*79a0*/  MOV R0, UR4 ;  /* 0x0000000400007c02 */ /* 0x000fce0008000f00 */
.L_x_156:
[----:B-1----:R1:W3:Y:S02]  /*79b0*/  SYNCS.PHASECHK.TRANS64.TRYWAIT P0, [R0+URZ], R2 ;  /* 0x00000002000075a7 */ /* 0x0022e400080011ff */
[----:B---3--:R-:W-:Y:S05]  /*79c0*/  @!P0 NANOSLEEP.SYNCS 0x989680 ;  /* 0x009896800000895d */ /* 0x008fea0003900000 */
[----:B------:R-:W3:Y:S02]  /*79d0*/  @!P0 SYNCS.PHASECHK.TRANS64 P0, [R0+URZ], R2 ;  /* 0x00000002000085a7 */ /* 0x000ee400080010ff */
[----:B---3--:R-:W-:Y:S05]  /*79e0*/  @!P0 BRA `(.L_x_156) ;  /* 0xfffffffc00f08947 */ /* 0x008fea000383ffff */
[----:B------:R-:W-:Y:S05]  /*79f0*/  BRA `(.L_x_157) ;  /* 0xffffffd000807947 */ /* 0x000fea000383ffff */
.L_x_82:
[----:B--2---:R2:W4:Y:S02]  /*7a00*/  SYNCS.PHASECHK.TRANS64.TRYWAIT P0, [R0+URZ+0xa0], R2 ;  /* 0x0000a002000075a7 */ /* 0x00452400080011ff */
[----:B----4-:R-:W-:Y:S05]  /*7a10*/  @!P0 NANOSLEEP.SYNCS 0x989680 ;  /* 0x009896800000895d */ /* 0x010fea0003900000 */
[----:B------:R-:W4:Y:S02]  /*7a20*/  @!P0 SYNCS.PHASECHK.TRANS64 P0, [R0+URZ+0xa0], R2 ;  /* 0x0000a002000085a7 */ /* 0x000f2400080010ff */
[----:B----4-:R-:W-:Y:S05]  /*7a30*/  @!P0 BRA `(.L_x_82) ;  /* 0xfffffffc00f08947 */ /* 0x010fea000383ffff */
[----:B------:R-:W-:Y:S05]  /*7a40*/  BRA `(.L_x_158) ;  /* 0xffffffd400747947 */ /* 0x000fea000383ffff */
.L_x_92:
[----:B-1----:R1:W3:Y:S02]  /*7a50*/  SYNCS.PHASECHK.TRANS64.TRYWAIT P1, [R2+URZ+0x60], R0 ;  /* 0x00006000020075a7 */ /* 0x0022e400080211ff */
[----:B---3--:R-:W-:Y:S05]  /*7a60*/  @!P1 NANOSLEEP.SYNCS 0x989680 ;  /* 0x009896800000995d */ /* 0x008fea0003900000 */
[----:B------:R-:W3:Y:S02]  /*7a70*/  @!P1 SYNCS.PHASECHK.TRANS64 P1, [R2+URZ+0x60], R0 ;  /* 0x00006000020095a7 */ /* 0x000ee400080210ff */
[----:B---3--:R-:W-:Y:S05]  /*7a80*/  @!P1 BRA `(.L_x_92) ;  /* 0xfffffffc00f09947 */ /* 0x008fea000383ffff */
[----:B------:R-:W-:Y:S05]  /*7a90*/  BRA `(.L_x_91) ;  /* 0xffffffe000847947 */ /* 0x000fea000383ffff */
.L_x_94:
[----:B--2---:R2:W3:Y:S02]  /*7aa0*/  SYNCS.PHASECHK.TRANS64.TRYWAIT P0, [R82+URZ+0xc0], R3 ;  /* 0x0000c003520075a7 */ /* 0x0044e400080011ff */
[----:B---3--:R-:W-:Y:S05]  /*7ab0*/  @!P0 NANOSLEEP.SYNCS 0x989680 ;  /* 0x009896800000895d */ /* 0x008fea0003900000 */
[----:B------:R-:W3:Y:S02]  /*7ac0*/  @!P0 SYNCS.PHASECHK.TRANS64 P0, [R82+URZ+0xc0], R3 ;  /* 0x0000c003520085a7 */ /* 0x000ee400080010ff */
[----:B---3--:R-:W-:Y:S05]  /*7ad0*/  @!P0 BRA `(.L_x_94) ;  /* 0xfffffffc00f08947 */ /* 0x008fea000383ffff */
[----:B------:R-:W-:Y:S05]  /*7ae0*/  BRA `(.L_x_93) ;  /* 0xffffffe000fc7947 */ /* 0x000fea000383ffff */
.L_x_105:
[----:B-1----:R1:W2:Y:S02]  /*7af0*/  SYNCS.PHASECHK.TRANS64.TRYWAIT P0, [R2+URZ+0x60], R83 ;  /* 0x00006053020075a7 */ /* 0x0022a400080011ff */
[----:B--2---:R-:W-:Y:S05]  /*7b00*/  @!P0 NANOSLEEP.SYNCS 0x989680 ;  /* 0x009896800000895d */ /* 0x004fea0003900000 */
[----:B------:R-:W2:Y:S02]  /*7b10*/  @!P0 SYNCS.PHASECHK.TRANS64 P0, [R2+URZ+0x60], R83 ;  /* 0x00006053020085a7 */ /* 0x000ea400080010ff */
[----:B--2---:R-:W-:Y:S05]  /*7b20*/  @!P0 BRA `(.L_x_105) ;  /* 0xfffffffc00f08947 */ /* 0x004fea000383ffff */
[----:B------:R-:W-:Y:S05]  /*7b30*/  BRA `(.L_x_104) ;  /* 0xffffffe800c47947 */ /* 0x000fea000383ffff */
        .weak           $__internal_0_$__cuda_sm10x_tcgen05_guardrail_trap_col_being_dealloced_not_returned_by_alloc
        .type           $__internal_0_$__cuda_sm10x_tcgen05_guardrail_trap_col_being_dealloced_not_returned_by_alloc,@function
        .size           $__internal_0_$__cuda_sm10x_tcgen05_guardrail_trap_col_being_dealloced_not_returned_by_alloc,($__internal_1_$__cuda_sm10x_tcgen05_guardrail_trap_phase_invalid_during_alloc - $__internal_0_$__cuda_sm10x_tcgen05_guardrail_trap_col_being_dealloced_not_returned_by_alloc)
$__internal_0_$__cuda_sm10x_tcgen05_guardrail_trap_col_being_dealloced_not_returned_by_alloc:
[----:B------:R-:W-:Y:S05]  /*7b40*/  BPT.TRAP 0x1 ;  /* 0x000000040000795c */ /* 0x000fea0000300000 */
[----:B------:R-:W-:-:S04]  /*7b50*/  HFMA2 R3, -RZ, RZ, 0, 0 ;  /* 0x00000000ff037431 */ /* 0x000fc800000001ff */
[----:B------:R-:W-:Y:S05]  /*7b60*/  RET.REL.NODEC R2 `(_ZN7cutlass13device_kernelINS_4gemm6kernel13GemmUniversalIN4cute5tupleIJiiiiEEENS1_10collective13CollectiveMmaINS1_35MainloopSm100TmaUmmaWarpSpecializedILi6ELi2ELi4ENS5_IJNS4_1CILi1EEESB_SB_EEEEENS5_IJNSA_ILi64EEESE_SE_EEEfNS5_IJlSB_lEEEfSG_NS4_8TiledMMAINS4_8MMA_AtomIJNS4_17SM100_MMA_TF32_SSINS_10tfloat32_tESK_fLi64ELi64ELNS4_4UMMA5MajorE0ELSM_0ELNSL_7ScaleInE0ELSN_0EEEEEENS4_6LayoutISC_NS5_IJNSA_ILi0EEESR_SR_EEEEENS5_IJNS4_10UnderscoreESU_SU_EEEEENS4_13SM90_TMA_LOADENS4_14ComposedLayoutINS4_7SwizzleILi3ELi4ELi3EEENS4_18smem_ptr_flag_bitsILi32EEENSQ_INS5_IJNSA_ILi8EEENSA_ILi32EEEEEENS5_IJS14_SB_EEEEEEEvNS4_8identityESX_S18_vS19_EENS_8epilogue10collective18CollectiveEpilogueINS1B_23Sm100TmaWarpSpecializedILi3ELi2ELi16ELb1ELb0EEEJSF_NS5_IJNSQ_ISE_SB_EENSQ_IS14_SB_EEEEEfSG_fSG_NS1B_6fusion15FusionCallbacksIS1F_NS1J_17LinearCombinationIffffLNS_15FloatRoundStyleE2EEESF_S1I_JEEENS4_5SM1004TMEM4LOAD26SM100_TMEM_LOAD_16dp128b8xESX_S18_NS4_17SM75_U32x4_LDSM_NENS4_14SM90_TMA_STOREES18_NS4_17SM90_U32x4_STSM_NENS4_39AutoVectorizingCopyWithAssumedAlignmentILi128EEEEEEvvEEEEvNT_6ParamsE) ;  /* 0xffffff8402247950 */ /* 0x000fea0003c3ffff */
        .weak           $__internal_1_$__cuda_sm10x_tcgen05_guardrail_trap_phase_invalid_during_alloc
        .type           $__internal_1_$__cuda_sm10x_tcgen05_guardrail_trap_phase_invalid_during_alloc,@function
        .size           $__internal_1_$__cuda_sm10x_tcgen05_guardrail_trap_phase_invalid_during_alloc,($__internal_2_$__cuda_sm10x_tcgen05_guardrail_trap_unallocated_columns_being_dealloced - $__internal_1_$__cuda_sm10x_tcgen05_guardrail_trap_phase_invalid_during_alloc)
$__internal_1_$__cuda_sm10x_tcgen05_guardrail_trap_phase_invalid_during_alloc:
[----:B------:R-:W-:Y:S05]  /*7b70*/  BPT.TRAP 0x1 ;  /* 0x000000040000795c */ /* 0x000fea0000300000 */
[----:B------:R-:W-:-:S04]  /*7b80*/  MOV R3, 0x0 ;  /* 0x0000000000037802 */ /* 0x000fc80000000f00 */
[----:B------:R-:W-:Y:S05]  /*7b90*/  RET.REL.NODEC R2 `(_ZN7cutlass13device_kernelINS_4gemm6kernel13GemmUniversalIN4cute5tupleIJiiiiEEENS1_10collective13CollectiveMmaINS1_35MainloopSm100TmaUmmaWarpSpecializedILi6ELi2ELi4ENS5_IJNS4_1CILi1EEESB_SB_EEEEENS5_IJNSA_ILi64EEESE_SE_EEEfNS5_IJlSB_lEEEfSG_NS4_8TiledMMAINS4_8MMA_AtomIJNS4_17SM100_MMA_TF32_SSINS_10tfloat32_tESK_fLi64ELi64ELNS4_4UMMA5MajorE0ELSM_0ELNSL_7ScaleInE0ELSN_0EEEEEENS4_6LayoutISC_NS5_IJNSA_ILi0EEESR_SR_EEEEENS5_IJNS4_10UnderscoreESU_SU_EEEEENS4_13SM90_TMA_LOADENS4_14ComposedLayoutINS4_7SwizzleILi3ELi4ELi3EEENS4_18smem_ptr_flag_bitsILi32EEENSQ_INS5_IJNSA_ILi8EEENSA_ILi32EEEEEENS5_IJS14_SB_EEEEEEEvNS4_8identityESX_S18_vS19_EENS_8epilogue10collective18CollectiveEpilogueINS1B_23Sm100TmaWarpSpecializedILi3ELi2ELi16ELb1ELb0EEEJSF_NS5_IJNSQ_ISE_SB_EENSQ_IS14_SB_EEEEEfSG_fSG_NS1B_6fusion15FusionCallbacksIS1F_NS1J_17LinearCombinationIffffLNS_15FloatRoundStyleE2EEESF_S1I_JEEENS4_5SM1004TMEM4LOAD26SM100_TMEM_LOAD_16dp128b8xESX_S18_NS4_17SM75_U32x4_LDSM_NENS4_14SM90_TMA_STOREES18_NS4_17SM90_U32x4_STSM_NENS4_39AutoVectorizingCopyWithAssumedAlignmentILi128EEEEEEvvEEEEvNT_6ParamsE) ;  /* 0xffffff8402187950 */ /* 0x000fea0003c3ffff */
        .weak           $__internal_2_$__cuda_sm10x_tcgen05_guardrail_trap_unallocated_columns_being_dealloced
        .type           $__internal_2_$__cuda_sm10x_tcgen05_guardrail_trap_unallocated_columns_being_dealloced,@function
        .size           $__internal_2_$__cuda_sm10x_tcgen05_guardrail_trap_unallocated_columns_being_dealloced,(.L_x_160 - $__internal_2_$__cuda_sm10x_tcgen05_guardrail_trap_unallocated_columns_being_dealloced)
$__internal_2_$__cuda_sm10x_tcgen05_guardrail_trap_unallocated_columns_being_dealloced:
[----:B------:R-:W-:Y:S05]  /*7ba0*/  BPT.TRAP 0x1 ;  /* 0x000000040000795c */ /* 0x000fea0000300000 */
[----:B------:R-:W-:-:S04]  /*7bb0*/  HFMA2 R3, -RZ, RZ, 0, 0 ;  /* 0x00000000ff037431 */ /* 0x000fc800000001ff */
[----:B------:R-:W-:Y:S05]  /*7bc0*/  RET.REL.NODEC R2 `(_ZN7cutlass13device_kernelINS_4gemm6kernel13GemmUniversalIN4cute5tupleIJiiiiEEENS1_10collective13CollectiveMmaINS1_35MainloopSm100TmaUmmaWarpSpecializedILi6ELi2ELi4ENS5_IJNS4_1CILi1EEESB_SB_EEEEENS5_IJNSA_ILi64EEESE_SE_EEEfNS5_IJlSB_lEEEfSG_NS4_8TiledMMAINS4_8MMA_AtomIJNS4_17SM100_MMA_TF32_SSINS_10tfloat32_tESK_fLi64ELi64ELNS4_4UMMA5MajorE0ELSM_0ELNSL_7ScaleInE0ELSN_0EEEEEENS4_6LayoutISC_NS5_IJNSA_ILi0EEESR_SR_EEEEENS5_IJNS4_10UnderscoreESU_SU_EEEEENS4_13SM90_TMA_LOADENS4_14ComposedLayoutINS4_7SwizzleILi3ELi4ELi3EEENS4_18smem_ptr_flag_bitsILi32EEENSQ_INS5_IJNSA_ILi8EEENSA_ILi32EEEEEENS5_IJS14_SB_EEEEEEEvNS4_8identityESX_S18_vS19_EENS_8epilogue10collective18CollectiveEpilogueINS1B_23Sm100TmaWarpSpecializedILi3ELi2ELi16ELb1ELb0EEEJSF_NS5_IJNSQ_ISE_SB_EENSQ_IS14_SB_EEEEEfSG_fSG_NS1B_6fusion15FusionCallbacksIS1F_NS1J_17LinearCombinationIffffLNS_15FloatRoundStyleE2EEESF_S1I_JEEENS4_5SM1004TMEM4LOAD26SM100_TMEM_LOAD_16dp128b8xESX_S18_NS4_17SM75_U32x4_LDSM_NENS4_14SM90_TMA_STOREES18_NS4_17SM90_U32x4_STSM_NENS4_39AutoVectorizingCopyWithAssumedAlignmentILi128EEEEEEvvEEEEvNT_6ParamsE) ;  /* 0xffffff84020c7950 */ /* 0x000fea0003c3ffff */
.L_x_159:
[----:B------:R-:W-:-:S00]  /*7bd0*/  BRA `(.L_x_159) ;  /* 0xfffffffc00fc7947 */ /* 0x000fc0000383ffff */
[----:B------:R-:W-:-:S00]  /*7be0*/  NOP ;  /* 0x0000000000007918 */ /* 0x000fc00000000000 */
        /* <DEDUP_REMOVED lines=9> */
.L_x_160:


//--------------------- .nv.global.init           --------------------------
	.section	.nv.global.init,"aw",@progbits
.nv.global.init:
	.type		$str$27,@object
	.size		$str$27,($str$28 - $str$27)
$str$27:
        /*0000*/ 	.byte	0x28, 0x61, 0x64, 0x64, 0x72, 0x65, 0x73, 0x73, 0x20, 0x26, 0x20, 0x6d, 0x61, 0x73, 0x6b, 0x29
        /*0010*/ 	.byte	0x20, 0x3d, 0x3d, 0x20, 0x30, 0x00
	.type		$str$28,@object
	.size		$str$28,($str$26 - $str$28)
$str$28:
        /*0016*/ 	.byte	0x2f, 0x74, 0x6d, 0x70, 0x2f, 0x63, 0x75, 0x74, 0x6c, 0x61, 0x73, 0x73, 0x5f, 0x73, 0x77, 0x65
        /*0026*/ 	.byte	0x65, 0x70, 0x5f, 0x73, 0x72, 0x63, 0x2f, 0x69, 0x6e, 0x63, 0x6c, 0x75, 0x64, 0x65, 0x2f, 0x63
        /*0036*/ 	.byte	0x75, 0x74, 0x65, 0x2f, 0x70, 0x6f, 0x69, 0x6e, 0x74, 0x65, 0x72, 0x5f, 0x66, 0x6c, 0x61, 0x67
        /*0046*/ 	.byte	0x67, 0x65, 0x64, 0x2e, 0x68, 0x70, 0x70, 0x00
	.type		$str$26,@object
	.size		$str$26,($str$25 - $str$26)
$str$26:
        /*004e*/ 	.byte	0x2f, 0x74, 0x6d, 0x70, 0x2f, 0x63, 0x75, 0x74, 0x6c, 0x61, 0x73, 0x73, 0x5f, 0x73, 0x77, 0x65
        /*005e*/ 	.byte	0x65, 0x70, 0x5f, 0x73, 0x72, 0x63, 0x2f, 0x69, 0x6e, 0x63, 0x6c, 0x75, 0x64, 0x65, 0x2f, 0x63
        /*006e*/ 	.byte	0x75, 0x74, 0x65, 0x2f, 0x61, 0x74, 0x6f, 0x6d, 0x2f, 0x63, 0x6f, 0x70, 0x79, 0x5f, 0x74, 0x72
        /*007e*/ 	.byte	0x61, 0x69, 0x74, 0x73, 0x5f, 0x73, 0x6d, 0x31, 0x30, 0x30, 0x2e, 0x68, 0x70, 0x70, 0x00
	.type		$str$25,@object
	.size		$str$25,(__unnamed_1 - $str$25)
$str$25:
        /*008d*/ 	.byte	0x28, 0x28, 0x75, 0x69, 0x6e, 0x74, 0x33, 0x32, 0x5f, 0x74, 0x28, 0x74, 0x68, 0x72, 0x65, 0x61
        /*009d*/ 	.byte	0x64, 0x49, 0x64, 0x78, 0x2e, 0x78, 0x29, 0x20, 0x2f, 0x20, 0x33, 0x32, 0x29, 0x20, 0x25, 0x20
        /*00ad*/ 	.byte	0x34, 0x29, 0x20, 0x3d, 0x3d, 0x20, 0x28, 0x28, 0x28, 0x74, 0x6d, 0x65, 0x6d, 0x5f, 0x61, 0x64
        /*00bd*/ 	.byte	0x64, 0x72, 0x20, 0x3e, 0x3e, 0x20, 0x31, 0x36, 0x29, 0x20, 0x2f, 0x20, 0x33, 0x32, 0x29, 0x20
        /*00cd*/ 	.byte	0x25, 0x20, 0x34, 0x29, 0x00
	.type		__unnamed_1,@object
	.size		__unnamed_1,(__unnamed_2 - __unnamed_1)
__unnamed_1:
        /*00d2*/ 	.byte	0x61, 0x75, 0x74, 0x6f, 0x20, 0x63, 0x75, 0x74, 0x65, 0x3a, 0x3a, 0x61, 0x73, 0x5f, 0x70, 0x6f
        /* <DEDUP_REMOVED lines=23> */
        /*0252*/ 	.byte	0x3c, 0x32, 0x30, 0x34, 0x38, 0x3e, 0x3e, 0x3e, 0x3e, 0x5d, 0x00
	.type		__unnamed_2,@object
	.size		__unnamed_2,(.L_2 - __unnamed_2)
__unnamed_2:
        /* <DEDUP_REMOVED lines=45> */
        /*052d*/ 	.byte	0x3e, 0x3e, 0x3e, 0x5d, 0x00
.L_2:


//--------------------- .nv.shared._ZN7cutlass13device_kernelINS_4gemm6kernel13GemmUniversalIN4cute5tupleIJiiiiEEENS1_10collective13CollectiveMmaINS1_35MainloopSm100TmaUmmaWarpSpecializedILi6ELi2ELi4ENS5_IJNS4_1CILi1EEESB_SB_EEEEENS5_IJNSA_ILi64EEESE_SE_EEEfNS5_IJlSB_lEEEfSG_NS4_8TiledMMAINS4_8MMA_AtomIJNS4_17SM100_MMA_TF32_SSINS_10tfloat32_tESK_fLi64ELi64ELNS4_4UMMA5MajorE0ELSM_0ELNSL_7ScaleInE0ELSN_0EEEEEENS4_6LayoutISC_NS5_IJNSA_ILi0EEESR_SR_EEEEENS5_IJNS4_10UnderscoreESU_SU_EEEEENS4_13SM90_TMA_LOADENS4_14ComposedLayoutINS4_7SwizzleILi3ELi4ELi3EEENS4_18smem_ptr_flag_bitsILi32EEENSQ_INS5_IJNSA_ILi8EEENSA_ILi32EEEEEENS5_IJS14_SB_EEEEEEEvNS4_8identityESX_S18_vS19_EENS_8epilogue10collective18CollectiveEpilogueINS1B_23Sm100TmaWarpSpecializedILi3ELi2ELi16ELb1ELb0EEEJSF_NS5_IJNSQ_ISE_SB_EENSQ_IS14_SB_EEEEEfSG_fSG_NS1B_6fusion15FusionCallbacksIS1F_NS1J_17LinearCombinationIffffLNS_15FloatRoundStyleE2EEESF_S1I_JEEENS4_5SM1004TMEM4LOAD26SM100_TMEM_LOAD_16dp128b8xESX_S18_NS4_17SM75_U32x4_LDSM_NENS4_14SM90_TMA_STOREES18_NS4_17SM90_U32x4_STSM_NENS4_39AutoVectorizingCopyWithAssumedAlignmentILi128EEEEEEvvEEEEvNT_6ParamsE --------------------------
	.section	.nv.shared._ZN7cutlass13device_kernelINS_4gemm6kernel13GemmUniversalIN4cute5tupleIJiiiiEEENS1_10collective13CollectiveMmaINS1_35MainloopSm100TmaUmmaWarpSpecializedILi6ELi2ELi4ENS5_IJNS4_1CILi1EEESB_SB_EEEEENS5_IJNSA_ILi64EEESE_SE_EEEfNS5_IJlSB_lEEEfSG_NS4_8TiledMMAINS4_8MMA_AtomIJNS4_17SM100_MMA_TF32_SSINS_10tfloat32_tESK_fLi64ELi64ELNS4_4UMMA5MajorE0ELSM_0ELNSL_7ScaleInE0ELSN_0EEEEEENS4_6LayoutISC_NS5_IJNSA_ILi0EEESR_SR_EEEEENS5_IJNS4_10UnderscoreESU_SU_EEEEENS4_13SM90_TMA_LOADENS4_14ComposedLayoutINS4_7SwizzleILi3ELi4ELi3EEENS4_18smem_ptr_flag_bitsILi32EEENSQ_INS5_IJNSA_ILi8EEENSA_ILi32EEEEEENS5_IJS14_SB_EEEEEEEvNS4_8identityESX_S18_vS19_EENS_8epilogue10collective18CollectiveEpilogueINS1B_23Sm100TmaWarpSpecializedILi3ELi2ELi16ELb1ELb0EEEJSF_NS5_IJNSQ_ISE_SB_EENSQ_IS14_SB_EEEEEfSG_fSG_NS1B_6fusion15FusionCallbacksIS1F_NS1J_17LinearCombinationIffffLNS_15FloatRoundStyleE2EEESF_S1I_JEEENS4_5SM1004TMEM4LOAD26SM100_TMEM_LOAD_16dp128b8xESX_S18_NS4_17SM75_U32x4_LDSM_NENS4_14SM90_TMA_STOREES18_NS4_17SM90_U32x4_STSM_NENS4_39AutoVectorizingCopyWithAssumedAlignmentILi128EEEEEEvvEEEEvNT_6ParamsE,"aw",@nobits
	.sectionflags	@""
	.align	16
	.zero		1024


//--------------------- .nv.shared.reserved.0     --------------------------
	.section	.nv.shared.reserved.0,"aw",@nobits
	.weak		__nv_reservedSMEM_offset_0_alias
	.size		__nv_reservedSMEM_offset_0_alias, 0, 64
	.other		__nv_reservedSMEM_offset_0_alias,@"STO_CUDA_RESERVED_SHARED STV_DEFAULT"
__nv_reservedSMEM_offset_0_alias:
	.zero		0
.nv.shared.reserved.0:
	.zero		64
	.weak		__nv_reservedSMEM_tcgen05_partition
	.type		__nv_reservedSMEM_tcgen05_partition,@object
	.size		__nv_reservedSMEM_tcgen05_partition,(.L_0 - __nv_reservedSMEM_tcgen05_partition)
__nv_reservedSMEM_tcgen05_partition:
	.zero		32
.L_0:


//--------------------- .nv.global                --------------------------
	.section	.nv.global,"aw",@nobits
.nv.global:
	.type		_ZN40_INTERNAL_e7f9260e_4_k_cu_c03e63ee_236514cute1_E,@object
	.size		_ZN40_INTERNAL_e7f9260e_4_k_cu_c03e63ee_236514cute1_E,(_ZN40_INTERNAL_e7f9260e_4_k_cu_c03e63ee_236514cuda3std3__45__cpo6cbeginE - _ZN40_INTERNAL_e7f9260e_4_k_cu_c03e63ee_236514cute1_E)
_ZN40_INTERNAL_e7f9260e_4_k_cu_c03e63ee_236514cute1_E:
	.zero		1
	.type		_ZN40_INTERNAL_e7f9260e_4_k_cu_c03e63ee_236514cuda3std3__45__cpo6cbeginE,@object
	.size		_ZN40_INTERNAL_e7f9260e_4_k_cu_c03e63ee_236514cuda3std3__45__cpo6cbeginE,(_ZN40_INTERNAL_e7f9260e_4_k_cu_c03e63ee_236514cuda3std3__48in_placeE - _ZN40_INTERNAL_e7f9260e_4_k_cu_c03e63ee_236514cuda3std3__45__cpo6cbeginE)
_ZN40_INTERNAL_e7f9260e_4_k_cu_c03e63ee_236514cuda3std3__45__cpo6cbeginE:
	.zero		1
	.type		_ZN40_INTERNAL_e7f9260e_4_k_cu_c03e63ee_236514cuda3std3__48in_placeE,@object
	.size		_ZN40_INTERNAL_e7f9260e_4_k_cu_c03e63ee_236514cuda3std3__48in_placeE,(_ZN40_INTERNAL_e7f9260e_4_k_cu_c03e63ee_236514cuda3std6ranges3__45__cpo9iter_moveE - _ZN40_INTERNAL_e7f9260e_4_k_cu_c03e63ee_236514cuda3std3__48in_placeE)
_ZN40_INTERNAL_e7f9260e_4_k_cu_c03e63ee_236514cuda3std3__48in_placeE:
	.zero		1
	.type		_ZN40_INTERNAL_e7f9260e_4_k_cu_c03e63ee_236514cuda3std6ranges3__45__cpo9iter_moveE,@object
	.size		_ZN40_INTERNAL_e7f9260e_4_k_cu_c03e63ee_236514cuda3std6ranges3__45__cpo9iter_moveE,(_ZN40_INTERNAL_e7f9260e_4_k_cu_c03e63ee_236514cuda3std3__45__cpo5beginE - _ZN40_INTERNAL_e7f9260e_4_k_cu_c03e63ee_236514cuda3std6ranges3__45__cpo9iter_moveE)
_ZN40_INTERNAL_e7f9260e_4_k_cu_c03e63ee_236514cuda3std6ranges3__45__cpo9iter_moveE:
	.zero		1
	.type		_ZN40_INTERNAL_e7f9260e_4_k_cu_c03e63ee_236514cuda3std3__45__cpo5beginE,@object
	.size		_ZN40_INTERNAL_e7f9260e_4_k_cu_c03e63ee_236514cuda3std3__45__cpo5beginE,(_ZN40_INTERNAL_e7f9260e_4_k_cu_c03e63ee_236514cuda3std3__442_GLOBAL__N__e7f9260e_4_k_cu_c03e63ee_236516ignoreE - _ZN40_INTERNAL_e7f9260e_4_k_cu_c03e63ee_236514cuda3std3__45__cpo5beginE)
_ZN40_INTERNAL_e7f9260e_4_k_cu_c03e63ee_236514cuda3std3__45__cpo5beginE:
	.zero		1
	.type		_ZN40_INTERNAL_e7f9260e_4_k_cu_c03e63ee_236514cuda3std3__442_GLOBAL__N__e7f9260e_4_k_cu_c03e63ee_236516ignoreE,@object
	.size		_ZN40_INTERNAL_e7f9260e_4_k_cu_c03e63ee_236514cuda3std3__442_GLOBAL__N__e7f9260e_4_k_cu_c03e63ee_236516ignoreE,(_ZN40_INTERNAL_e7f9260e_4_k_cu_c03e63ee_236514cute7productE - _ZN40_INTERNAL_e7f9260e_4_k_cu_c03e63ee_236514cuda3std3__442_GLOBAL__N__e7f9260e_4_k_cu_c03e63ee_236516ignoreE)
_ZN40_INTERNAL_e7f9260e_4_k_cu_c03e63ee_236514cuda3std3__442_GLOBAL__N__e7f9260e_4_k_cu_c03e63ee_236516ignoreE:
	.zero		1
	.type		_ZN40_INTERNAL_e7f9260e_4_k_cu_c03e63ee_236514cute7productE,@object
	.size		_ZN40_INTERNAL_e7f9260e_4_k_cu_c03e63ee_236514cute7productE,(_ZN40_INTERNAL_e7f9260e_4_k_cu_c03e63ee_236514cuda3std3__45__cpo3endE - _ZN40_INTERNAL_e7f9260e_4_k_cu_c03e63ee_236514cute7productE)
_ZN40_INTERNAL_e7f9260e_4_k_cu_c03e63ee_236514cute7productE:
	.zero		1
	.type		_ZN40_INTERNAL_e7f9260e_4_k_cu_c03e63ee_236514cuda3std3__45__cpo3endE,@object
	.size		_ZN40_INTERNAL_e7f9260e_4_k_cu_c03e63ee_236514cuda3std3__45__cpo3endE,(_ZN40_INTERNAL_e7f9260e_4_k_cu_c03e63ee_236514cuda3std3__419piecewise_constructE - _ZN40_INTERNAL_e7f9260e_4_k_cu_c03e63ee_236514cuda3std3__45__cpo3endE)
_ZN40_INTERNAL_e7f9260e_4_k_cu_c03e63ee_236514cuda3std3__45__cpo3endE:
	.zero		1
	.type		_ZN40_INTERNAL_e7f9260e_4_k_cu_c03e63ee_236514cuda3std3__419piecewise_constructE,@object
	.size		_ZN40_INTERNAL_e7f9260e_4_k_cu_c03e63ee_236514cuda3std3__419piecewise_constructE,(_ZN40_INTERNAL_e7f9260e_4_k_cu_c03e63ee_236514cuda3std3__45__cpo4cendE - _ZN40_INTERNAL_e7f9260e_4_k_cu_c03e63ee_236514cuda3std3__419piecewise_constructE)
_ZN40_INTERNAL_e7f9260e_4_k_cu_c03e63ee_236514cuda3std3__419piecewise_constructE:
	.zero		1
	.type		_ZN40_INTERNAL_e7f9260e_4_k_cu_c03e63ee_236514cuda3std3__45__cpo4cendE,@object
	.size		_ZN40_INTERNAL_e7f9260e_4_k_cu_c03e63ee_236514cuda3std3__45__cpo4cendE,(_ZN40_INTERNAL_e7f9260e_4_k_cu_c03e63ee_236514cuda3std6ranges3__45__cpo4swapE - _ZN40_INTERNAL_e7f9260e_4_k_cu_c03e63ee_236514cuda3std3__45__cpo4cendE)
_ZN40_INTERNAL_e7f9260e_4_k_cu_c03e63ee_236514cuda3std3__45__cpo4cendE:
	.zero		1
	.type		_ZN40_INTERNAL_e7f9260e_4_k_cu_c03e63ee_236514cuda3std6ranges3__45__cpo4swapE,@object
	.size		_ZN40_INTERNAL_e7f9260e_4_k_cu_c03e63ee_236514cuda3std6ranges3__45__cpo4swapE,(.L_10 - _ZN40_INTERNAL_e7f9260e_4_k_cu_c03e63ee_236514cuda3std6ranges3__45__cpo4swapE)
_ZN40_INTERNAL_e7f9260e_4_k_cu_c03e63ee_236514cuda3std6ranges3__45__cpo4swapE:
	.zero		1
.L_10:


//--------------------- .nv.constant0._ZN7cutlass13device_kernelINS_4gemm6kernel13GemmUniversalIN4cute5tupleIJiiiiEEENS1_10collective13CollectiveMmaINS1_35MainloopSm100TmaUmmaWarpSpecializedILi6ELi2ELi4ENS5_IJNS4_1CILi1EEESB_SB_EEEEENS5_IJNSA_ILi64EEESE_SE_EEEfNS5_IJlSB_lEEEfSG_NS4_8TiledMMAINS4_8MMA_AtomIJNS4_17SM100_MMA_TF32_SSINS_10tfloat32_tESK_fLi64ELi64ELNS4_4UMMA5MajorE0ELSM_0ELNSL_7ScaleInE0ELSN_0EEEEEENS4_6LayoutISC_NS5_IJNSA_ILi0EEESR_SR_EEEEENS5_IJNS4_10UnderscoreESU_SU_EEEEENS4_13SM90_TMA_LOADENS4_14ComposedLayoutINS4_7SwizzleILi3ELi4ELi3EEENS4_18smem_ptr_flag_bitsILi32EEENSQ_INS5_IJNSA_ILi8EEENSA_ILi32EEEEEENS5_IJS14_SB_EEEEEEEvNS4_8identityESX_S18_vS19_EENS_8epilogue10collective18CollectiveEpilogueINS1B_23Sm100TmaWarpSpecializedILi3ELi2ELi16ELb1ELb0EEEJSF_NS5_IJNSQ_ISE_SB_EENSQ_IS14_SB_EEEEEfSG_fSG_NS1B_6fusion15FusionCallbacksIS1F_NS1J_17LinearCombinationIffffLNS_15FloatRoundStyleE2EEESF_S1I_JEEENS4_5SM1004TMEM4LOAD26SM100_TMEM_LOAD_16dp128b8xESX_S18_NS4_17SM75_U32x4_LDSM_NENS4_14SM90_TMA_STOREES18_NS4_17SM90_U32x4_STSM_NENS4_39AutoVectorizingCopyWithAssumedAlignmentILi128EEEEEEvvEEEEvNT_6ParamsE --------------------------
	.section	.nv.constant0._ZN7cutlass13device_kernelINS_4gemm6kernel13GemmUniversalIN4cute5tupleIJiiiiEEENS1_10collective13CollectiveMmaINS1_35MainloopSm100TmaUmmaWarpSpecializedILi6ELi2ELi4ENS5_IJNS4_1CILi1EEESB_SB_EEEEENS5_IJNSA_ILi64EEESE_SE_EEEfNS5_IJlSB_lEEEfSG_NS4_8TiledMMAINS4_8MMA_AtomIJNS4_17SM100_MMA_TF32_SSINS_10tfloat32_tESK_fLi64ELi64ELNS4_4UMMA5MajorE0ELSM_0ELNSL_7ScaleInE0ELSN_0EEEEEENS4_6LayoutISC_NS5_IJNSA_ILi0EEESR_SR_EEEEENS5_IJNS4_10UnderscoreESU_SU_EEEEENS4_13SM90_TMA_LOADENS4_14ComposedLayoutINS4_7SwizzleILi3ELi4ELi3EEENS4_18smem_ptr_flag_bitsILi32EEENSQ_INS5_IJNSA_ILi8EEENSA_ILi32EEEEEENS5_IJS14_SB_EEEEEEEvNS4_8identityESX_S18_vS19_EENS_8epilogue10collective18CollectiveEpilogueINS1B_23Sm100TmaWarpSpecializedILi3ELi2ELi16ELb1ELb0EEEJSF_NS5_IJNSQ_ISE_SB_EENSQ_IS14_SB_EEEEEfSG_fSG_NS1B_6fusion15FusionCallbacksIS1F_NS1J_17LinearCombinationIffffLNS_15FloatRoundStyleE2EEESF_S1I_JEEENS4_5SM1004TMEM4LOAD26SM100_TMEM_LOAD_16dp128b8xESX_S18_NS4_17SM75_U32x4_LDSM_NENS4_14SM90_TMA_STOREES18_NS4_17SM90_U32x4_STSM_NENS4_39AutoVectorizingCopyWithAssumedAlignmentILi128EEEEEEvvEEEEvNT_6ParamsE,"a",@progbits
	.sectionflags	@""
	.align	4
.nv.constant0._ZN7cutlass13device_kernelINS_4gemm6kernel13GemmUniversalIN4cute5tupleIJiiiiEEENS1_10collective13CollectiveMmaINS1_35MainloopSm100TmaUmmaWarpSpecializedILi6ELi2ELi4ENS5_IJNS4_1CILi1EEESB_SB_EEEEENS5_IJNSA_ILi64EEESE_SE_EEEfNS5_IJlSB_lEEEfSG_NS4_8TiledMMAINS4_8MMA_AtomIJNS4_17SM100_MMA_TF32_SSINS_10tfloat32_tESK_fLi64ELi64ELNS4_4UMMA5MajorE0ELSM_0ELNSL_7ScaleInE0ELSN_0EEEEEENS4_6LayoutISC_NS5_IJNSA_ILi0EEESR_SR_EEEEENS5_IJNS4_10UnderscoreESU_SU_EEEEENS4_13SM90_TMA_LOADENS4_14ComposedLayoutINS4_7SwizzleILi3ELi4ELi3EEENS4_18smem_ptr_flag_bitsILi32EEENSQ_INS5_IJNSA_ILi8EEENSA_ILi32EEEEEENS5_IJS14_SB_EEEEEEEvNS4_8identityESX_S18_vS19_EENS_8epilogue10collective18CollectiveEpilogueINS1B_23Sm100TmaWarpSpecializedILi3ELi2ELi16ELb1ELb0EEEJSF_NS5_IJNSQ_ISE_SB_EENSQ_IS14_SB_EEEEEfSG_fSG_NS1B_6fusion15FusionCallbacksIS1F_NS1J_17LinearCombinationIffffLNS_15FloatRoundStyleE2EEESF_S1I_JEEENS4_5SM1004TMEM4LOAD26SM100_TMEM_LOAD_16dp128b8xESX_S18_NS4_17SM75_U32x4_LDSM_NENS4_14SM90_TMA_STOREES18_NS4_17SM90_U32x4_STSM_NENS4_39AutoVectorizingCopyWithAssumedAlignmentILi128EEEEEEvvEEEEvNT_6ParamsE:
	.zero		2944


//--------------------- SYMBOLS --------------------------

	.type		.nv.reservedSmem.offset0,@object
	.size		.nv.reservedSmem.offset0,0x4
	.type		.nv.reservedSmem.cap,@object
	.size		.nv.reservedSmem.cap,0x4
	.type		__assertfail,@function
